//
// Generated by NVIDIA NVVM Compiler
//
// Compiler Build ID: CL-36424714
// Cuda compilation tools, release 13.0, V13.0.88
// Based on NVVM 20.0.0
//

.version 9.0
.target sm_100
.address_size 64

	// .globl	my_kernel_kernel0
// _ZZ17my_kernel_kernel0E18PaddedInput_shared has been demoted
// _ZZ17my_kernel_kernel0E18placeholder_shared has been demoted

.visible .entry my_kernel_kernel0(
	.param .u64 .ptr .align 1 my_kernel_kernel0_param_0,
	.param .u64 .ptr .align 1 my_kernel_kernel0_param_1,
	.param .u64 .ptr .align 1 my_kernel_kernel0_param_2,
	.param .u64 .ptr .align 1 my_kernel_kernel0_param_3
)
{
	.reg .pred 	%p<22>;
	.reg .b16 	%rs<44>;
	.reg .b32 	%r<192>;
	.reg .b32 	%f<543>;
	.reg .b64 	%rd<26>;
	// demoted variable
	.shared .align 4 .b8 _ZZ17my_kernel_kernel0E18PaddedInput_shared[20480];
	// demoted variable
	.shared .align 4 .b8 _ZZ17my_kernel_kernel0E18placeholder_shared[12800];
	ld.param.u64 	%rd5, [my_kernel_kernel0_param_0];
	cvta.to.global.u64 	%rd1, %rd5;
	mov.u32 	%r1, %tid.x;
	mul.lo.s32 	%r2, %r1, 20;
	mov.u32 	%r55, %ctaid.x;
	shr.u32 	%r3, %r55, 1;
	cvt.u16.u32 	%rs2, %r1;
	mul.hi.u16 	%rs3, %rs2, 1639;
	mul.lo.s16 	%rs4, %rs3, 80;
	cvt.u32.u16 	%r4, %rs4;
	and.b32  	%r56, %r55, 1;
	setp.eq.b32 	%p1, %r56, 1;
	selp.b32 	%r57, 40, 0, %p1;
	mul.lo.s16 	%rs5, %rs3, 40;
	sub.s16 	%rs6, %rs2, %rs5;
	cvt.u32.u16 	%r5, %rs6;
	add.s32 	%r6, %r57, %r5;
	add.s32 	%r7, %r6, %r4;
	add.s32 	%r8, %r2, 4;
	mov.b32 	%r176, 0;
	mov.f32 	%f479, 0f00000000;
	mov.f32 	%f480, %f479;
	mov.f32 	%f481, %f479;
	mov.f32 	%f511, %f479;
	mov.f32 	%f483, %f479;
	mov.f32 	%f484, %f479;
	mov.f32 	%f485, %f479;
	mov.f32 	%f512, %f479;
	mov.f32 	%f487, %f479;
	mov.f32 	%f488, %f479;
	mov.f32 	%f489, %f479;
	mov.f32 	%f513, %f479;
	mov.f32 	%f491, %f479;
	mov.f32 	%f492, %f479;
	mov.f32 	%f493, %f479;
	mov.f32 	%f514, %f479;
	mov.f32 	%f495, %f479;
	mov.f32 	%f496, %f479;
	mov.f32 	%f497, %f479;
	mov.f32 	%f515, %f479;
	mov.f32 	%f499, %f479;
	mov.f32 	%f500, %f479;
	mov.f32 	%f501, %f479;
	mov.f32 	%f516, %f479;
	mov.f32 	%f503, %f479;
	mov.f32 	%f504, %f479;
	mov.f32 	%f505, %f479;
	mov.f32 	%f517, %f479;
	mov.f32 	%f507, %f479;
	mov.f32 	%f508, %f479;
	mov.f32 	%f509, %f479;
	mov.f32 	%f518, %f479;
$L__BB0_1:
	bar.sync 	0;
	mad.lo.s32 	%r59, %r3, 15360, %r2;
	mad.lo.s32 	%r60, %r176, 80, %r59;
	add.s32 	%r10, %r60, 3;
	mov.b32 	%r177, 0;
$L__BB0_2:
	add.s32 	%r185, %r2, 6;
	add.s32 	%r184, %r2, 3;
	add.s32 	%r180, %r2, 1;
	add.s32 	%r181, %r2, 2;
	mad.lo.s32 	%r16, %r177, 80, %r1;
	cvt.u16.u32 	%rs7, %r177;
	shl.b16 	%rs1, %rs7, 2;
	mad.lo.s32 	%r178, %r177, 1600, %r2;
	mov.b32 	%r186, 0;
	mov.u32 	%r179, %r2;
	mov.u32 	%r182, %r8;
	mov.u32 	%r183, %r10;
$L__BB0_3:
	setp.gt.u32 	%p2, %r16, 255;
	setp.gt.u32 	%p3, %r178, 5119;
	or.pred  	%p4, %p3, %p2;
	@%p4 bra 	$L__BB0_5;
	mul.hi.u32 	%r62, %r179, -858993459;
	shr.u32 	%r63, %r62, 6;
	cvt.u16.u32 	%rs8, %r63;
	add.s16 	%rs9, %rs1, %rs8;
	cvt.u16.u32 	%rs10, %r178;
	mul.hi.u16 	%rs11, %rs10, -13107;
	shr.u16 	%rs12, %rs11, 10;
	mul.lo.s16 	%rs13, %rs12, 3840;
	cvt.u32.u16 	%r64, %rs13;
	add.s32 	%r65, %r183, %r64;
	and.b16  	%rs14, %rs9, 15;
	mul.wide.u16 	%r66, %rs14, 240;
	add.s32 	%r67, %r65, %r66;
	mad.lo.s32 	%r68, %r63, -80, %r67;
	add.s32 	%r69, %r68, -3;
	mul.wide.u32 	%rd6, %r69, 4;
	add.s64 	%rd7, %rd1, %rd6;
	ld.global.nc.f32 	%f130, [%rd7];
	mul.lo.s16 	%rs15, %rs12, 1280;
	sub.s16 	%rs16, %rs10, %rs15;
	cvt.u32.u16 	%r70, %rs16;
	add.s32 	%r71, %r178, %r179;
	mul.wide.u16 	%r72, %rs14, 80;
	add.s32 	%r73, %r71, %r72;
	sub.s32 	%r74, %r73, %r70;
	mul.lo.s32 	%r75, %r63, 80;
	sub.s32 	%r76, %r74, %r75;
	shl.b32 	%r77, %r76, 2;
	mov.u32 	%r78, _ZZ17my_kernel_kernel0E18PaddedInput_shared;
	add.s32 	%r79, %r78, %r77;
	st.shared.f32 	[%r79], %f130;
$L__BB0_5:
	add.s32 	%r28, %r178, 1;
	setp.gt.u32 	%p6, %r28, 5119;
	or.pred  	%p7, %p6, %p2;
	@%p7 bra 	$L__BB0_7;
	mul.hi.u32 	%r80, %r180, -858993459;
	shr.u32 	%r81, %r80, 6;
	cvt.u16.u32 	%rs17, %r81;
	add.s16 	%rs18, %rs1, %rs17;
	cvt.u16.u32 	%rs19, %r28;
	mul.hi.u16 	%rs20, %rs19, -13107;
	shr.u16 	%rs21, %rs20, 10;
	mul.lo.s16 	%rs22, %rs21, 3840;
	cvt.u32.u16 	%r82, %rs22;
	add.s32 	%r83, %r183, %r82;
	and.b16  	%rs23, %rs18, 15;
	mul.wide.u16 	%r84, %rs23, 240;
	add.s32 	%r85, %r83, %r84;
	mad.lo.s32 	%r86, %r81, -80, %r85;
	add.s32 	%r87, %r86, -2;
	mul.wide.u32 	%rd8, %r87, 4;
	add.s64 	%rd9, %rd1, %rd8;
	ld.global.nc.f32 	%f131, [%rd9];
	mul.lo.s16 	%rs24, %rs21, 1280;
	sub.s16 	%rs25, %rs19, %rs24;
	cvt.u32.u16 	%r88, %rs25;
	add.s32 	%r89, %r178, %r181;
	mul.wide.u16 	%r90, %rs23, 80;
	add.s32 	%r91, %r89, %r90;
	sub.s32 	%r92, %r91, %r88;
	mul.lo.s32 	%r93, %r81, 80;
	sub.s32 	%r94, %r92, %r93;
	shl.b32 	%r95, %r94, 2;
	mov.u32 	%r96, _ZZ17my_kernel_kernel0E18PaddedInput_shared;
	add.s32 	%r97, %r96, %r95;
	st.shared.f32 	[%r97], %f131;
$L__BB0_7:
	add.s32 	%r29, %r178, 2;
	setp.gt.u32 	%p9, %r29, 5119;
	or.pred  	%p10, %p9, %p2;
	@%p10 bra 	$L__BB0_9;
	mul.hi.u32 	%r98, %r181, -858993459;
	shr.u32 	%r99, %r98, 6;
	cvt.u16.u32 	%rs26, %r99;
	add.s16 	%rs27, %rs1, %rs26;
	cvt.u16.u32 	%rs28, %r29;
	mul.hi.u16 	%rs29, %rs28, -13107;
	shr.u16 	%rs30, %rs29, 10;
	mul.lo.s16 	%rs31, %rs30, 3840;
	cvt.u32.u16 	%r100, %rs31;
	add.s32 	%r101, %r183, %r100;
	and.b16  	%rs32, %rs27, 15;
	mul.wide.u16 	%r102, %rs32, 240;
	add.s32 	%r103, %r101, %r102;
	mad.lo.s32 	%r104, %r99, -80, %r103;
	add.s32 	%r105, %r104, -1;
	mul.wide.u32 	%rd10, %r105, 4;
	add.s64 	%rd11, %rd1, %rd10;
	ld.global.nc.f32 	%f132, [%rd11];
	mul.lo.s16 	%rs33, %rs30, 1280;
	sub.s16 	%rs34, %rs28, %rs33;
	cvt.u32.u16 	%r106, %rs34;
	add.s32 	%r107, %r178, %r182;
	mul.wide.u16 	%r108, %rs32, 80;
	add.s32 	%r109, %r107, %r108;
	sub.s32 	%r110, %r109, %r106;
	mul.lo.s32 	%r111, %r99, 80;
	sub.s32 	%r112, %r110, %r111;
	shl.b32 	%r113, %r112, 2;
	mov.u32 	%r114, _ZZ17my_kernel_kernel0E18PaddedInput_shared;
	add.s32 	%r115, %r114, %r113;
	st.shared.f32 	[%r115], %f132;
$L__BB0_9:
	add.s32 	%r30, %r178, 3;
	setp.gt.u32 	%p12, %r30, 5119;
	or.pred  	%p13, %p12, %p2;
	@%p13 bra 	$L__BB0_11;
	mul.hi.u32 	%r116, %r184, -858993459;
	shr.u32 	%r117, %r116, 6;
	cvt.u16.u32 	%rs35, %r117;
	add.s16 	%rs36, %rs1, %rs35;
	cvt.u16.u32 	%rs37, %r30;
	mul.hi.u16 	%rs38, %rs37, -13107;
	shr.u16 	%rs39, %rs38, 10;
	mul.lo.s16 	%rs40, %rs39, 3840;
	cvt.u32.u16 	%r118, %rs40;
	add.s32 	%r119, %r183, %r118;
	and.b16  	%rs41, %rs36, 15;
	mul.wide.u16 	%r120, %rs41, 240;
	add.s32 	%r121, %r119, %r120;
	mad.lo.s32 	%r122, %r117, -80, %r121;
	mul.wide.u32 	%rd12, %r122, 4;
	add.s64 	%rd13, %rd1, %rd12;
	ld.global.nc.f32 	%f133, [%rd13];
	mul.lo.s16 	%rs42, %rs39, 1280;
	sub.s16 	%rs43, %rs37, %rs42;
	cvt.u32.u16 	%r123, %rs43;
	add.s32 	%r124, %r178, %r185;
	mul.wide.u16 	%r125, %rs41, 80;
	add.s32 	%r126, %r124, %r125;
	sub.s32 	%r127, %r126, %r123;
	mul.lo.s32 	%r128, %r117, 80;
	sub.s32 	%r129, %r127, %r128;
	shl.b32 	%r130, %r129, 2;
	mov.u32 	%r131, _ZZ17my_kernel_kernel0E18PaddedInput_shared;
	add.s32 	%r132, %r131, %r130;
	st.shared.f32 	[%r132], %f133;
$L__BB0_11:
	add.s32 	%r186, %r186, 4;
	add.s32 	%r185, %r185, 4;
	add.s32 	%r184, %r184, 4;
	add.s32 	%r183, %r183, 4;
	add.s32 	%r182, %r182, 4;
	add.s32 	%r181, %r181, 4;
	add.s32 	%r180, %r180, 4;
	add.s32 	%r179, %r179, 4;
	add.s32 	%r178, %r178, 4;
	setp.ne.s32 	%p14, %r186, 20;
	@%p14 bra 	$L__BB0_3;
	add.s32 	%r177, %r177, 1;
	setp.ne.s32 	%p15, %r177, 4;
	@%p15 bra 	$L__BB0_2;
	ld.param.u64 	%rd23, [my_kernel_kernel0_param_1];
	mad.lo.s32 	%r134, %r176, 6400, %r7;
	cvta.to.global.u64 	%rd14, %rd23;
	mul.wide.u32 	%rd15, %r134, 4;
	add.s64 	%rd16, %rd14, %rd15;
	ld.global.nc.f32 	%f134, [%rd16];
	shl.b32 	%r135, %r1, 2;
	mov.u32 	%r136, _ZZ17my_kernel_kernel0E18placeholder_shared;
	add.s32 	%r137, %r136, %r135;
	st.shared.f32 	[%r137], %f134;
	ld.global.nc.f32 	%f135, [%rd16+640];
	st.shared.f32 	[%r137+320], %f135;
	ld.global.nc.f32 	%f136, [%rd16+1280];
	st.shared.f32 	[%r137+640], %f136;
	ld.global.nc.f32 	%f137, [%rd16+1920];
	st.shared.f32 	[%r137+960], %f137;
	ld.global.nc.f32 	%f138, [%rd16+2560];
	st.shared.f32 	[%r137+1280], %f138;
	ld.global.nc.f32 	%f139, [%rd16+3200];
	st.shared.f32 	[%r137+1600], %f139;
	ld.global.nc.f32 	%f140, [%rd16+3840];
	st.shared.f32 	[%r137+1920], %f140;
	ld.global.nc.f32 	%f141, [%rd16+4480];
	st.shared.f32 	[%r137+2240], %f141;
	ld.global.nc.f32 	%f142, [%rd16+5120];
	st.shared.f32 	[%r137+2560], %f142;
	ld.global.nc.f32 	%f143, [%rd16+5760];
	st.shared.f32 	[%r137+2880], %f143;
	ld.global.nc.f32 	%f144, [%rd16+6400];
	st.shared.f32 	[%r137+3200], %f144;
	ld.global.nc.f32 	%f145, [%rd16+7040];
	st.shared.f32 	[%r137+3520], %f145;
	ld.global.nc.f32 	%f146, [%rd16+7680];
	st.shared.f32 	[%r137+3840], %f146;
	ld.global.nc.f32 	%f147, [%rd16+8320];
	st.shared.f32 	[%r137+4160], %f147;
	ld.global.nc.f32 	%f148, [%rd16+8960];
	st.shared.f32 	[%r137+4480], %f148;
	ld.global.nc.f32 	%f149, [%rd16+9600];
	st.shared.f32 	[%r137+4800], %f149;
	ld.global.nc.f32 	%f150, [%rd16+10240];
	st.shared.f32 	[%r137+5120], %f150;
	ld.global.nc.f32 	%f151, [%rd16+10880];
	st.shared.f32 	[%r137+5440], %f151;
	ld.global.nc.f32 	%f152, [%rd16+11520];
	st.shared.f32 	[%r137+5760], %f152;
	ld.global.nc.f32 	%f153, [%rd16+12160];
	st.shared.f32 	[%r137+6080], %f153;
	ld.global.nc.f32 	%f154, [%rd16+12800];
	st.shared.f32 	[%r137+6400], %f154;
	ld.global.nc.f32 	%f155, [%rd16+13440];
	st.shared.f32 	[%r137+6720], %f155;
	ld.global.nc.f32 	%f156, [%rd16+14080];
	st.shared.f32 	[%r137+7040], %f156;
	ld.global.nc.f32 	%f157, [%rd16+14720];
	st.shared.f32 	[%r137+7360], %f157;
	ld.global.nc.f32 	%f158, [%rd16+15360];
	st.shared.f32 	[%r137+7680], %f158;
	ld.global.nc.f32 	%f159, [%rd16+16000];
	st.shared.f32 	[%r137+8000], %f159;
	ld.global.nc.f32 	%f160, [%rd16+16640];
	st.shared.f32 	[%r137+8320], %f160;
	ld.global.nc.f32 	%f161, [%rd16+17280];
	st.shared.f32 	[%r137+8640], %f161;
	ld.global.nc.f32 	%f162, [%rd16+17920];
	st.shared.f32 	[%r137+8960], %f162;
	ld.global.nc.f32 	%f163, [%rd16+18560];
	st.shared.f32 	[%r137+9280], %f163;
	ld.global.nc.f32 	%f164, [%rd16+19200];
	st.shared.f32 	[%r137+9600], %f164;
	ld.global.nc.f32 	%f165, [%rd16+19840];
	st.shared.f32 	[%r137+9920], %f165;
	ld.global.nc.f32 	%f166, [%rd16+20480];
	st.shared.f32 	[%r137+10240], %f166;
	ld.global.nc.f32 	%f167, [%rd16+21120];
	st.shared.f32 	[%r137+10560], %f167;
	ld.global.nc.f32 	%f168, [%rd16+21760];
	st.shared.f32 	[%r137+10880], %f168;
	ld.global.nc.f32 	%f169, [%rd16+22400];
	st.shared.f32 	[%r137+11200], %f169;
	ld.global.nc.f32 	%f170, [%rd16+23040];
	st.shared.f32 	[%r137+11520], %f170;
	ld.global.nc.f32 	%f171, [%rd16+23680];
	st.shared.f32 	[%r137+11840], %f171;
	ld.global.nc.f32 	%f172, [%rd16+24320];
	st.shared.f32 	[%r137+12160], %f172;
	ld.global.nc.f32 	%f173, [%rd16+24960];
	st.shared.f32 	[%r137+12480], %f173;
	bar.sync 	0;
	mov.b32 	%r187, 0;
$L__BB0_14:
	shl.b32 	%r139, %r187, 4;
	add.s32 	%r42, %r139, %r4;
	mad.lo.s32 	%r43, %r187, 640, %r5;
	mov.b32 	%r188, 0;
$L__BB0_15:
	add.s32 	%r140, %r42, %r188;
	shl.b32 	%r141, %r140, 2;
	mov.u32 	%r142, _ZZ17my_kernel_kernel0E18PaddedInput_shared;
	add.s32 	%r143, %r142, %r141;
	ld.shared.f32 	%f174, [%r143];
	mad.lo.s32 	%r144, %r188, 40, %r43;
	shl.b32 	%r145, %r144, 2;
	mov.u32 	%r146, _ZZ17my_kernel_kernel0E18placeholder_shared;
	add.s32 	%r147, %r146, %r145;
	ld.shared.f32 	%f175, [%r147];
	fma.rn.f32 	%f176, %f174, %f175, %f518;
	ld.shared.f32 	%f177, [%r143+640];
	fma.rn.f32 	%f178, %f177, %f175, %f517;
	ld.shared.f32 	%f179, [%r143+1280];
	fma.rn.f32 	%f180, %f179, %f175, %f516;
	ld.shared.f32 	%f181, [%r143+1920];
	fma.rn.f32 	%f182, %f181, %f175, %f515;
	ld.shared.f32 	%f183, [%r143+2560];
	fma.rn.f32 	%f184, %f183, %f175, %f514;
	ld.shared.f32 	%f185, [%r143+3200];
	fma.rn.f32 	%f186, %f185, %f175, %f513;
	ld.shared.f32 	%f187, [%r143+3840];
	fma.rn.f32 	%f188, %f187, %f175, %f512;
	ld.shared.f32 	%f189, [%r143+4480];
	fma.rn.f32 	%f190, %f189, %f175, %f511;
	ld.shared.f32 	%f191, [%r143+4];
	ld.shared.f32 	%f192, [%r147+160];
	fma.rn.f32 	%f193, %f191, %f192, %f176;
	ld.shared.f32 	%f194, [%r143+644];
	fma.rn.f32 	%f195, %f194, %f192, %f178;
	ld.shared.f32 	%f196, [%r143+1284];
	fma.rn.f32 	%f197, %f196, %f192, %f180;
	ld.shared.f32 	%f198, [%r143+1924];
	fma.rn.f32 	%f199, %f198, %f192, %f182;
	ld.shared.f32 	%f200, [%r143+2564];
	fma.rn.f32 	%f201, %f200, %f192, %f184;
	ld.shared.f32 	%f202, [%r143+3204];
	fma.rn.f32 	%f203, %f202, %f192, %f186;
	ld.shared.f32 	%f204, [%r143+3844];
	fma.rn.f32 	%f205, %f204, %f192, %f188;
	ld.shared.f32 	%f206, [%r143+4484];
	fma.rn.f32 	%f207, %f206, %f192, %f190;
	ld.shared.f32 	%f208, [%r143+8];
	ld.shared.f32 	%f209, [%r147+320];
	fma.rn.f32 	%f210, %f208, %f209, %f193;
	ld.shared.f32 	%f211, [%r143+648];
	fma.rn.f32 	%f212, %f211, %f209, %f195;
	ld.shared.f32 	%f213, [%r143+1288];
	fma.rn.f32 	%f214, %f213, %f209, %f197;
	ld.shared.f32 	%f215, [%r143+1928];
	fma.rn.f32 	%f216, %f215, %f209, %f199;
	ld.shared.f32 	%f217, [%r143+2568];
	fma.rn.f32 	%f218, %f217, %f209, %f201;
	ld.shared.f32 	%f219, [%r143+3208];
	fma.rn.f32 	%f220, %f219, %f209, %f203;
	ld.shared.f32 	%f221, [%r143+3848];
	fma.rn.f32 	%f222, %f221, %f209, %f205;
	ld.shared.f32 	%f223, [%r143+4488];
	fma.rn.f32 	%f224, %f223, %f209, %f207;
	ld.shared.f32 	%f225, [%r143+12];
	ld.shared.f32 	%f226, [%r147+480];
	fma.rn.f32 	%f518, %f225, %f226, %f210;
	ld.shared.f32 	%f227, [%r143+652];
	fma.rn.f32 	%f517, %f227, %f226, %f212;
	ld.shared.f32 	%f228, [%r143+1292];
	fma.rn.f32 	%f516, %f228, %f226, %f214;
	ld.shared.f32 	%f229, [%r143+1932];
	fma.rn.f32 	%f515, %f229, %f226, %f216;
	ld.shared.f32 	%f230, [%r143+2572];
	fma.rn.f32 	%f514, %f230, %f226, %f218;
	ld.shared.f32 	%f231, [%r143+3212];
	fma.rn.f32 	%f513, %f231, %f226, %f220;
	ld.shared.f32 	%f232, [%r143+3852];
	fma.rn.f32 	%f512, %f232, %f226, %f222;
	ld.shared.f32 	%f233, [%r143+4492];
	fma.rn.f32 	%f511, %f233, %f226, %f224;
	add.s32 	%r188, %r188, 4;
	setp.ne.s32 	%p16, %r188, 16;
	@%p16 bra 	$L__BB0_15;
	mov.b32 	%r189, 0;
$L__BB0_17:
	add.s32 	%r149, %r42, %r189;
	shl.b32 	%r150, %r149, 2;
	mov.u32 	%r151, _ZZ17my_kernel_kernel0E18PaddedInput_shared;
	add.s32 	%r152, %r151, %r150;
	ld.shared.f32 	%f234, [%r152+5120];
	mad.lo.s32 	%r153, %r189, 40, %r43;
	shl.b32 	%r154, %r153, 2;
	mov.u32 	%r155, _ZZ17my_kernel_kernel0E18placeholder_shared;
	add.s32 	%r156, %r155, %r154;
	ld.shared.f32 	%f235, [%r156];
	fma.rn.f32 	%f236, %f234, %f235, %f509;
	ld.shared.f32 	%f237, [%r152+5760];
	fma.rn.f32 	%f238, %f237, %f235, %f505;
	ld.shared.f32 	%f239, [%r152+6400];
	fma.rn.f32 	%f240, %f239, %f235, %f501;
	ld.shared.f32 	%f241, [%r152+7040];
	fma.rn.f32 	%f242, %f241, %f235, %f497;
	ld.shared.f32 	%f243, [%r152+7680];
	fma.rn.f32 	%f244, %f243, %f235, %f493;
	ld.shared.f32 	%f245, [%r152+8320];
	fma.rn.f32 	%f246, %f245, %f235, %f489;
	ld.shared.f32 	%f247, [%r152+8960];
	fma.rn.f32 	%f248, %f247, %f235, %f485;
	ld.shared.f32 	%f249, [%r152+9600];
	fma.rn.f32 	%f250, %f249, %f235, %f481;
	ld.shared.f32 	%f251, [%r152+5124];
	ld.shared.f32 	%f252, [%r156+160];
	fma.rn.f32 	%f253, %f251, %f252, %f236;
	ld.shared.f32 	%f254, [%r152+5764];
	fma.rn.f32 	%f255, %f254, %f252, %f238;
	ld.shared.f32 	%f256, [%r152+6404];
	fma.rn.f32 	%f257, %f256, %f252, %f240;
	ld.shared.f32 	%f258, [%r152+7044];
	fma.rn.f32 	%f259, %f258, %f252, %f242;
	ld.shared.f32 	%f260, [%r152+7684];
	fma.rn.f32 	%f261, %f260, %f252, %f244;
	ld.shared.f32 	%f262, [%r152+8324];
	fma.rn.f32 	%f263, %f262, %f252, %f246;
	ld.shared.f32 	%f264, [%r152+8964];
	fma.rn.f32 	%f265, %f264, %f252, %f248;
	ld.shared.f32 	%f266, [%r152+9604];
	fma.rn.f32 	%f267, %f266, %f252, %f250;
	ld.shared.f32 	%f268, [%r152+5128];
	ld.shared.f32 	%f269, [%r156+320];
	fma.rn.f32 	%f270, %f268, %f269, %f253;
	ld.shared.f32 	%f271, [%r152+5768];
	fma.rn.f32 	%f272, %f271, %f269, %f255;
	ld.shared.f32 	%f273, [%r152+6408];
	fma.rn.f32 	%f274, %f273, %f269, %f257;
	ld.shared.f32 	%f275, [%r152+7048];
	fma.rn.f32 	%f276, %f275, %f269, %f259;
	ld.shared.f32 	%f277, [%r152+7688];
	fma.rn.f32 	%f278, %f277, %f269, %f261;
	ld.shared.f32 	%f279, [%r152+8328];
	fma.rn.f32 	%f280, %f279, %f269, %f263;
	ld.shared.f32 	%f281, [%r152+8968];
	fma.rn.f32 	%f282, %f281, %f269, %f265;
	ld.shared.f32 	%f283, [%r152+9608];
	fma.rn.f32 	%f284, %f283, %f269, %f267;
	ld.shared.f32 	%f285, [%r152+5132];
	ld.shared.f32 	%f286, [%r156+480];
	fma.rn.f32 	%f509, %f285, %f286, %f270;
	ld.shared.f32 	%f287, [%r152+5772];
	fma.rn.f32 	%f505, %f287, %f286, %f272;
	ld.shared.f32 	%f288, [%r152+6412];
	fma.rn.f32 	%f501, %f288, %f286, %f274;
	ld.shared.f32 	%f289, [%r152+7052];
	fma.rn.f32 	%f497, %f289, %f286, %f276;
	ld.shared.f32 	%f290, [%r152+7692];
	fma.rn.f32 	%f493, %f290, %f286, %f278;
	ld.shared.f32 	%f291, [%r152+8332];
	fma.rn.f32 	%f489, %f291, %f286, %f280;
	ld.shared.f32 	%f292, [%r152+8972];
	fma.rn.f32 	%f485, %f292, %f286, %f282;
	ld.shared.f32 	%f293, [%r152+9612];
	fma.rn.f32 	%f481, %f293, %f286, %f284;
	add.s32 	%r189, %r189, 4;
	setp.ne.s32 	%p17, %r189, 16;
	@%p17 bra 	$L__BB0_17;
	mov.b32 	%r190, 0;
$L__BB0_19:
	add.s32 	%r158, %r42, %r190;
	shl.b32 	%r159, %r158, 2;
	mov.u32 	%r160, _ZZ17my_kernel_kernel0E18PaddedInput_shared;
	add.s32 	%r161, %r160, %r159;
	ld.shared.f32 	%f294, [%r161+10240];
	mad.lo.s32 	%r162, %r190, 40, %r43;
	shl.b32 	%r163, %r162, 2;
	mov.u32 	%r164, _ZZ17my_kernel_kernel0E18placeholder_shared;
	add.s32 	%r165, %r164, %r163;
	ld.shared.f32 	%f295, [%r165];
	fma.rn.f32 	%f296, %f294, %f295, %f508;
	ld.shared.f32 	%f297, [%r161+10880];
	fma.rn.f32 	%f298, %f297, %f295, %f504;
	ld.shared.f32 	%f299, [%r161+11520];
	fma.rn.f32 	%f300, %f299, %f295, %f500;
	ld.shared.f32 	%f301, [%r161+12160];
	fma.rn.f32 	%f302, %f301, %f295, %f496;
	ld.shared.f32 	%f303, [%r161+12800];
	fma.rn.f32 	%f304, %f303, %f295, %f492;
	ld.shared.f32 	%f305, [%r161+13440];
	fma.rn.f32 	%f306, %f305, %f295, %f488;
	ld.shared.f32 	%f307, [%r161+14080];
	fma.rn.f32 	%f308, %f307, %f295, %f484;
	ld.shared.f32 	%f309, [%r161+14720];
	fma.rn.f32 	%f310, %f309, %f295, %f480;
	ld.shared.f32 	%f311, [%r161+10244];
	ld.shared.f32 	%f312, [%r165+160];
	fma.rn.f32 	%f313, %f311, %f312, %f296;
	ld.shared.f32 	%f314, [%r161+10884];
	fma.rn.f32 	%f315, %f314, %f312, %f298;
	ld.shared.f32 	%f316, [%r161+11524];
	fma.rn.f32 	%f317, %f316, %f312, %f300;
	ld.shared.f32 	%f318, [%r161+12164];
	fma.rn.f32 	%f319, %f318, %f312, %f302;
	ld.shared.f32 	%f320, [%r161+12804];
	fma.rn.f32 	%f321, %f320, %f312, %f304;
	ld.shared.f32 	%f322, [%r161+13444];
	fma.rn.f32 	%f323, %f322, %f312, %f306;
	ld.shared.f32 	%f324, [%r161+14084];
	fma.rn.f32 	%f325, %f324, %f312, %f308;
	ld.shared.f32 	%f326, [%r161+14724];
	fma.rn.f32 	%f327, %f326, %f312, %f310;
	ld.shared.f32 	%f328, [%r161+10248];
	ld.shared.f32 	%f329, [%r165+320];
	fma.rn.f32 	%f330, %f328, %f329, %f313;
	ld.shared.f32 	%f331, [%r161+10888];
	fma.rn.f32 	%f332, %f331, %f329, %f315;
	ld.shared.f32 	%f333, [%r161+11528];
	fma.rn.f32 	%f334, %f333, %f329, %f317;
	ld.shared.f32 	%f335, [%r161+12168];
	fma.rn.f32 	%f336, %f335, %f329, %f319;
	ld.shared.f32 	%f337, [%r161+12808];
	fma.rn.f32 	%f338, %f337, %f329, %f321;
	ld.shared.f32 	%f339, [%r161+13448];
	fma.rn.f32 	%f340, %f339, %f329, %f323;
	ld.shared.f32 	%f341, [%r161+14088];
	fma.rn.f32 	%f342, %f341, %f329, %f325;
	ld.shared.f32 	%f343, [%r161+14728];
	fma.rn.f32 	%f344, %f343, %f329, %f327;
	ld.shared.f32 	%f345, [%r161+10252];
	ld.shared.f32 	%f346, [%r165+480];
	fma.rn.f32 	%f508, %f345, %f346, %f330;
	ld.shared.f32 	%f347, [%r161+10892];
	fma.rn.f32 	%f504, %f347, %f346, %f332;
	ld.shared.f32 	%f348, [%r161+11532];
	fma.rn.f32 	%f500, %f348, %f346, %f334;
	ld.shared.f32 	%f349, [%r161+12172];
	fma.rn.f32 	%f496, %f349, %f346, %f336;
	ld.shared.f32 	%f350, [%r161+12812];
	fma.rn.f32 	%f492, %f350, %f346, %f338;
	ld.shared.f32 	%f351, [%r161+13452];
	fma.rn.f32 	%f488, %f351, %f346, %f340;
	ld.shared.f32 	%f352, [%r161+14092];
	fma.rn.f32 	%f484, %f352, %f346, %f342;
	ld.shared.f32 	%f353, [%r161+14732];
	fma.rn.f32 	%f480, %f353, %f346, %f344;
	add.s32 	%r190, %r190, 4;
	setp.ne.s32 	%p18, %r190, 16;
	@%p18 bra 	$L__BB0_19;
	mov.b32 	%r191, 0;
$L__BB0_21:
	add.s32 	%r167, %r42, %r191;
	shl.b32 	%r168, %r167, 2;
	mov.u32 	%r169, _ZZ17my_kernel_kernel0E18PaddedInput_shared;
	add.s32 	%r170, %r169, %r168;
	ld.shared.f32 	%f354, [%r170+15360];
	mad.lo.s32 	%r171, %r191, 40, %r43;
	shl.b32 	%r172, %r171, 2;
	mov.u32 	%r173, _ZZ17my_kernel_kernel0E18placeholder_shared;
	add.s32 	%r174, %r173, %r172;
	ld.shared.f32 	%f355, [%r174];
	fma.rn.f32 	%f356, %f354, %f355, %f507;
	ld.shared.f32 	%f357, [%r170+16000];
	fma.rn.f32 	%f358, %f357, %f355, %f503;
	ld.shared.f32 	%f359, [%r170+16640];
	fma.rn.f32 	%f360, %f359, %f355, %f499;
	ld.shared.f32 	%f361, [%r170+17280];
	fma.rn.f32 	%f362, %f361, %f355, %f495;
	ld.shared.f32 	%f363, [%r170+17920];
	fma.rn.f32 	%f364, %f363, %f355, %f491;
	ld.shared.f32 	%f365, [%r170+18560];
	fma.rn.f32 	%f366, %f365, %f355, %f487;
	ld.shared.f32 	%f367, [%r170+19200];
	fma.rn.f32 	%f368, %f367, %f355, %f483;
	ld.shared.f32 	%f369, [%r170+19840];
	fma.rn.f32 	%f370, %f369, %f355, %f479;
	ld.shared.f32 	%f371, [%r170+15364];
	ld.shared.f32 	%f372, [%r174+160];
	fma.rn.f32 	%f373, %f371, %f372, %f356;
	ld.shared.f32 	%f374, [%r170+16004];
	fma.rn.f32 	%f375, %f374, %f372, %f358;
	ld.shared.f32 	%f376, [%r170+16644];
	fma.rn.f32 	%f377, %f376, %f372, %f360;
	ld.shared.f32 	%f378, [%r170+17284];
	fma.rn.f32 	%f379, %f378, %f372, %f362;
	ld.shared.f32 	%f380, [%r170+17924];
	fma.rn.f32 	%f381, %f380, %f372, %f364;
	ld.shared.f32 	%f382, [%r170+18564];
	fma.rn.f32 	%f383, %f382, %f372, %f366;
	ld.shared.f32 	%f384, [%r170+19204];
	fma.rn.f32 	%f385, %f384, %f372, %f368;
	ld.shared.f32 	%f386, [%r170+19844];
	fma.rn.f32 	%f387, %f386, %f372, %f370;
	ld.shared.f32 	%f388, [%r170+15368];
	ld.shared.f32 	%f389, [%r174+320];
	fma.rn.f32 	%f390, %f388, %f389, %f373;
	ld.shared.f32 	%f391, [%r170+16008];
	fma.rn.f32 	%f392, %f391, %f389, %f375;
	ld.shared.f32 	%f393, [%r170+16648];
	fma.rn.f32 	%f394, %f393, %f389, %f377;
	ld.shared.f32 	%f395, [%r170+17288];
	fma.rn.f32 	%f396, %f395, %f389, %f379;
	ld.shared.f32 	%f397, [%r170+17928];
	fma.rn.f32 	%f398, %f397, %f389, %f381;
	ld.shared.f32 	%f399, [%r170+18568];
	fma.rn.f32 	%f400, %f399, %f389, %f383;
	ld.shared.f32 	%f401, [%r170+19208];
	fma.rn.f32 	%f402, %f401, %f389, %f385;
	ld.shared.f32 	%f403, [%r170+19848];
	fma.rn.f32 	%f404, %f403, %f389, %f387;
	ld.shared.f32 	%f405, [%r170+15372];
	ld.shared.f32 	%f406, [%r174+480];
	fma.rn.f32 	%f507, %f405, %f406, %f390;
	ld.shared.f32 	%f407, [%r170+16012];
	fma.rn.f32 	%f503, %f407, %f406, %f392;
	ld.shared.f32 	%f408, [%r170+16652];
	fma.rn.f32 	%f499, %f408, %f406, %f394;
	ld.shared.f32 	%f409, [%r170+17292];
	fma.rn.f32 	%f495, %f409, %f406, %f396;
	ld.shared.f32 	%f410, [%r170+17932];
	fma.rn.f32 	%f491, %f410, %f406, %f398;
	ld.shared.f32 	%f411, [%r170+18572];
	fma.rn.f32 	%f487, %f411, %f406, %f400;
	ld.shared.f32 	%f412, [%r170+19212];
	fma.rn.f32 	%f483, %f412, %f406, %f402;
	ld.shared.f32 	%f413, [%r170+19852];
	fma.rn.f32 	%f479, %f413, %f406, %f404;
	add.s32 	%r191, %r191, 4;
	setp.ne.s32 	%p19, %r191, 16;
	@%p19 bra 	$L__BB0_21;
	add.s32 	%r187, %r187, 1;
	setp.ne.s32 	%p20, %r187, 5;
	@%p20 bra 	$L__BB0_14;
	add.s32 	%r176, %r176, 1;
	setp.ne.s32 	%p21, %r176, 3;
	@%p21 bra 	$L__BB0_1;
	ld.param.u64 	%rd25, [my_kernel_kernel0_param_3];
	ld.param.u64 	%rd24, [my_kernel_kernel0_param_2];
	cvta.to.global.u64 	%rd17, %rd25;
	mul.wide.u32 	%rd18, %r6, 4;
	add.s64 	%rd19, %rd17, %rd18;
	mad.lo.s32 	%r175, %r3, 5120, %r7;
	ld.global.nc.f32 	%f414, [%rd19];
	cvta.to.global.u64 	%rd20, %rd24;
	add.f32 	%f415, %f518, %f414;
	mul.wide.u32 	%rd21, %r175, 4;
	add.s64 	%rd22, %rd20, %rd21;
	st.global.f32 	[%rd22], %f415;
	add.f32 	%f416, %f517, %f414;
	st.global.f32 	[%rd22+640], %f416;
	add.f32 	%f417, %f516, %f414;
	st.global.f32 	[%rd22+1280], %f417;
	add.f32 	%f418, %f515, %f414;
	st.global.f32 	[%rd22+1920], %f418;
	add.f32 	%f419, %f514, %f414;
	st.global.f32 	[%rd22+2560], %f419;
	add.f32 	%f420, %f513, %f414;
	st.global.f32 	[%rd22+3200], %f420;
	add.f32 	%f421, %f512, %f414;
	st.global.f32 	[%rd22+3840], %f421;
	add.f32 	%f422, %f511, %f414;
	st.global.f32 	[%rd22+4480], %f422;
	add.f32 	%f423, %f509, %f414;
	st.global.f32 	[%rd22+5120], %f423;
	add.f32 	%f424, %f505, %f414;
	st.global.f32 	[%rd22+5760], %f424;
	add.f32 	%f425, %f501, %f414;
	st.global.f32 	[%rd22+6400], %f425;
	add.f32 	%f426, %f497, %f414;
	st.global.f32 	[%rd22+7040], %f426;
	add.f32 	%f427, %f493, %f414;
	st.global.f32 	[%rd22+7680], %f427;
	add.f32 	%f428, %f489, %f414;
	st.global.f32 	[%rd22+8320], %f428;
	add.f32 	%f429, %f485, %f414;
	st.global.f32 	[%rd22+8960], %f429;
	add.f32 	%f430, %f481, %f414;
	st.global.f32 	[%rd22+9600], %f430;
	add.f32 	%f431, %f508, %f414;
	st.global.f32 	[%rd22+10240], %f431;
	add.f32 	%f432, %f504, %f414;
	st.global.f32 	[%rd22+10880], %f432;
	add.f32 	%f433, %f500, %f414;
	st.global.f32 	[%rd22+11520], %f433;
	add.f32 	%f434, %f496, %f414;
	st.global.f32 	[%rd22+12160], %f434;
	add.f32 	%f435, %f492, %f414;
	st.global.f32 	[%rd22+12800], %f435;
	add.f32 	%f436, %f488, %f414;
	st.global.f32 	[%rd22+13440], %f436;
	add.f32 	%f437, %f484, %f414;
	st.global.f32 	[%rd22+14080], %f437;
	add.f32 	%f438, %f480, %f414;
	st.global.f32 	[%rd22+14720], %f438;
	add.f32 	%f439, %f507, %f414;
	st.global.f32 	[%rd22+15360], %f439;
	add.f32 	%f440, %f503, %f414;
	st.global.f32 	[%rd22+16000], %f440;
	add.f32 	%f441, %f499, %f414;
	st.global.f32 	[%rd22+16640], %f441;
	add.f32 	%f442, %f495, %f414;
	st.global.f32 	[%rd22+17280], %f442;
	add.f32 	%f443, %f491, %f414;
	st.global.f32 	[%rd22+17920], %f443;
	add.f32 	%f444, %f487, %f414;
	st.global.f32 	[%rd22+18560], %f444;
	add.f32 	%f445, %f483, %f414;
	st.global.f32 	[%rd22+19200], %f445;
	add.f32 	%f446, %f479, %f414;
	st.global.f32 	[%rd22+19840], %f446;
	ret;

}


// ===== COMPILED SASS (sm_100) =====

	.target	sm_100

	.elftype	@"ET_EXEC"


//--------------------- .note.nv.tkinfo           --------------------------
	.section	.note.nv.tkinfo,"",@"SHT_NOTE"
	.sectionflags	@"SHF_NOTE_NV_TKINFO"
	.tkinfo
        /*0018*/ 	.word	0x00000002
        /*0030*/ 	.string	""
        /*0030*/ 	.string	"ptxas"
        /*0030*/ 	.string	"Cuda compilation tools, release 13.0, V13.0.88"
        /*0030*/ 	.string	"Build cuda_13.0.r13.0/compiler.36424714_0"
        /*0030*/ 	.string	"-arch sm_100 -m 64 "



//--------------------- .note.nv.cuinfo           --------------------------
	.section	.note.nv.cuinfo,"",@"SHT_NOTE"
	.sectionflags	@"SHF_NOTE_NV_CUINFO"
        /*0018*/ 	.short	0x0002
        /*001a*/ 	.short	0x0064
        /*001c*/ 	.short	0x0082
	.zero		2


//--------------------- .nv.info                  --------------------------
	.section	.nv.info,"",@"SHT_CUDA_INFO"
	.align	4


	//----- nvinfo : EIATTR_REGCOUNT
	.align		4
        /*0000*/ 	.byte	0x04, 0x2f
        /*0002*/ 	.short	(.L_1 - .L_0)
	.align		4
.L_0:
        /*0004*/ 	.word	index@(my_kernel_kernel0)
        /*0008*/ 	.word	0x00000060


	//----- nvinfo : EIATTR_FRAME_SIZE
	.align		4
.L_1:
        /*000c*/ 	.byte	0x04, 0x11
        /*000e*/ 	.short	(.L_3 - .L_2)
	.align		4
.L_2:
        /*0010*/ 	.word	index@(my_kernel_kernel0)
        /*0014*/ 	.word	0x00000000


	//----- nvinfo : EIATTR_MIN_STACK_SIZE
	.align		4
.L_3:
        /*0018*/ 	.byte	0x04, 0x12
        /*001a*/ 	.short	(.L_5 - .L_4)
	.align		4
.L_4:
        /*001c*/ 	.word	index@(my_kernel_kernel0)
        /*0020*/ 	.word	0x00000000
.L_5:


//--------------------- .nv.compat                --------------------------
	.section	.nv.compat,"",@"SHT_CUDA_COMPAT_INFO"
	.align	4
        /*0000*/ 	.byte	0x02, 0x09, 0x00, 0x00, 0x02, 0x02, 0x01, 0x00, 0x02, 0x05, 0x05, 0x00, 0x03, 0x07, 0x01, 0x01
        /*0010*/ 	.byte	0x02, 0x03, 0x00, 0x00, 0x02, 0x06, 0x01, 0x00, 0x04, 0x0b, 0x08, 0x00, 0x09, 0x00, 0x00, 0x00
        /*0020*/ 	.byte	0x00, 0x00, 0x00, 0x00


//--------------------- .nv.info.my_kernel_kernel0 --------------------------
	.section	.nv.info.my_kernel_kernel0,"",@"SHT_CUDA_INFO"
	.sectionflags	@""
	.align	4


	//----- nvinfo : EIATTR_CUDA_API_VERSION
	.align		4
        /*0000*/ 	.byte	0x04, 0x37
        /*0002*/ 	.short	(.L_7 - .L_6)
.L_6:
        /*0004*/ 	.word	0x00000082


	//----- nvinfo : EIATTR_KPARAM_INFO
	.align		4
.L_7:
        /*0008*/ 	.byte	0x04, 0x17
        /*000a*/ 	.short	(.L_9 - .L_8)
.L_8:
        /*000c*/ 	.word	0x00000000
        /*0010*/ 	.short	0x0003
        /*0012*/ 	.short	0x0018
        /*0014*/ 	.byte	0x00, 0xf5, 0x21, 0x00


	//----- nvinfo : EIATTR_KPARAM_INFO
	.align		4
.L_9:
        /*0018*/ 	.byte	0x04, 0x17
        /*001a*/ 	.short	(.L_11 - .L_10)
.L_10:
        /*001c*/ 	.word	0x00000000
        /*0020*/ 	.short	0x0002
        /*0022*/ 	.short	0x0010
        /*0024*/ 	.byte	0x00, 0xf5, 0x21, 0x00


	//----- nvinfo : EIATTR_KPARAM_INFO
	.align		4
.L_11:
        /*0028*/ 	.byte	0x04, 0x17
        /*002a*/ 	.short	(.L_13 - .L_12)
.L_12:
        /*002c*/ 	.word	0x00000000
        /*0030*/ 	.short	0x0001
        /*0032*/ 	.short	0x0008
        /*0034*/ 	.byte	0x00, 0xf5, 0x21, 0x00


	//----- nvinfo : EIATTR_KPARAM_INFO
	.align		4
.L_13:
        /*0038*/ 	.byte	0x04, 0x17
        /*003a*/ 	.short	(.L_15 - .L_14)
.L_14:
        /*003c*/ 	.word	0x00000000
        /*0040*/ 	.short	0x0000
        /*0042*/ 	.short	0x0000
        /*0044*/ 	.byte	0x00, 0xf5, 0x21, 0x00


	//----- nvinfo : EIATTR_SPARSE_MMA_MASK
	.align		4
.L_15:
        /*0048*/ 	.byte	0x03, 0x50
        /*004a*/ 	.short	0x0000


	//----- nvinfo : EIATTR_MAXREG_COUNT
	.align		4
        /*004c*/ 	.byte	0x03, 0x1b
        /*004e*/ 	.short	0x00ff


	//----- nvinfo : EIATTR_NUM_BARRIERS
	.align		4
        /*0050*/ 	.byte	0x02, 0x4c
        /*0052*/ 	.byte	0x01
	.zero		1


	//----- nvinfo : EIATTR_MERCURY_ISA_VERSION
	.align		4
        /*0054*/ 	.byte	0x03, 0x5f
        /*0056*/ 	.short	0x0101


	//----- nvinfo : EIATTR_VRC_CTA_INIT_COUNT
	.align		4
        /*0058*/ 	.byte	0x02, 0x4a
	.zero		1
	.zero		1


	//----- nvinfo : EIATTR_EXIT_INSTR_OFFSETS
	.align		4
        /*005c*/ 	.byte	0x04, 0x1c
        /*005e*/ 	.short	(.L_17 - .L_16)


	//   ....[0]....
.L_16:
        /*0060*/ 	.word	0x00004a20


	//----- nvinfo : EIATTR_CRS_STACK_SIZE
	.align		4
.L_17:
        /*0064*/ 	.byte	0x04, 0x1e
        /*0066*/ 	.short	(.L_19 - .L_18)
.L_18:
        /*0068*/ 	.word	0x00000000


	//----- nvinfo : EIATTR_CBANK_PARAM_SIZE
	.align		4
.L_19:
        /*006c*/ 	.byte	0x03, 0x19
        /*006e*/ 	.short	0x0020


	//----- nvinfo : EIATTR_PARAM_CBANK
	.align		4
        /*0070*/ 	.byte	0x04, 0x0a
        /*0072*/ 	.short	(.L_21 - .L_20)
	.align		4
.L_20:
        /*0074*/ 	.word	index@(.nv.constant0.my_kernel_kernel0)
        /*0078*/ 	.short	0x0380
        /*007a*/ 	.short	0x0020


	//----- nvinfo : EIATTR_SW_WAR
	.align		4
.L_21:
        /*007c*/ 	.byte	0x04, 0x36
        /*007e*/ 	.short	(.L_23 - .L_22)
.L_22:
        /*0080*/ 	.word	0x00000008
.L_23:


//--------------------- .nv.callgraph             --------------------------
	.section	.nv.callgraph,"",@"SHT_CUDA_CALLGRAPH"
	.align	4
	.sectionentsize	8
	.align		4
        /*0000*/ 	.word	0x00000000
	.align		4
        /*0004*/ 	.word	0xffffffff
	.align		4
        /*0008*/ 	.word	0x00000000
	.align		4
        /*000c*/ 	.word	0xfffffffe
	.align		4
        /*0010*/ 	.word	0x00000000
	.align		4
        /*0014*/ 	.word	0xfffffffd
	.align		4
        /*0018*/ 	.word	0x00000000
	.align		4
        /*001c*/ 	.word	0xfffffffc


//--------------------- .text.my_kernel_kernel0   --------------------------
	.section	.text.my_kernel_kernel0,"ax",@progbits
	.align	128
        .global         my_kernel_kernel0
        .type           my_kernel_kernel0,@function
        .size           my_kernel_kernel0,(.L_x_48 - my_kernel_kernel0)
        .other          my_kernel_kernel0,@"STO_CUDA_ENTRY STV_DEFAULT"
my_kernel_kernel0:
.text.my_kernel_kernel0:
[----:B------:R-:W-:Y:S01]  /*0000*/  LDC R1, c[0x0][0x37c] ;  /* 0x0000df00ff017b82 */ /* 0x000fe20000000800 */
[----:B------:R-:W0:Y:S01]  /*0010*/  S2R R0, SR_TID.X ;  /* 0x0000000000007919 */ /* 0x000e220000002100 */
[----:B------:R-:W-:Y:S01]  /*0020*/  HFMA2 R77, -RZ, RZ, 0, 0 ;  /* 0x00000000ff4d7431 */ /* 0x000fe200000001ff */
[----:B------:R-:W-:Y:S01]  /*0030*/  MOV R75, RZ ;  /* 0x000000ff004b7202 */ /* 0x000fe20000000f00 */
[----:B------:R-:W-:Y:S01]  /*0040*/  HFMA2 R73, -RZ, RZ, 0, 0 ;  /* 0x00000000ff497431 */ /* 0x000fe200000001ff */
[----:B------:R-:W1:Y:S01]  /*0050*/  S2R R83, SR_CTAID.X ;  /* 0x0000000000537919 */ /* 0x000e620000002500 */
[----:B------:R-:W-:Y:S02]  /*0060*/  HFMA2 R89, -RZ, RZ, 0, 0 ;  /* 0x00000000ff597431 */ /* 0x000fe400000001ff */
[----:B------:R-:W-:Y:S02]  /*0070*/  IMAD.MOV.U32 R71, RZ, RZ, RZ ;  /* 0x000000ffff477224 */ /* 0x000fe400078e00ff */
[----:B------:R-:W-:Y:S01]  /*0080*/  HFMA2 R63, -RZ, RZ, 0, 0 ;  /* 0x00000000ff3f7431 */ /* 0x000fe200000001ff */
[----:B------:R-:W-:Y:S01]  /*0090*/  MOV R69, RZ ;  /* 0x000000ff00457202 */ /* 0x000fe20000000f00 */
[----:B------:R-:W-:Y:S01]  /*00a0*/  HFMA2 R61, -RZ, RZ, 0, 0 ;  /* 0x00000000ff3d7431 */ /* 0x000fe200000001ff */
[----:B------:R-:W-:Y:S01]  /*00b0*/  MOV R67, RZ ;  /* 0x000000ff00437202 */ /* 0x000fe20000000f00 */
[----:B------:R-:W-:-:S02]  /*00c0*/  HFMA2 R91, -RZ, RZ, 0, 0 ;  /* 0x00000000ff5b7431 */ /* 0x000fc400000001ff */
[----:B------:R-:W-:Y:S02]  /*00d0*/  IMAD.MOV.U32 R65, RZ, RZ, RZ ;  /* 0x000000ffff417224 */ /* 0x000fe400078e00ff */
[----:B------:R-:W-:Y:S01]  /*00e0*/  HFMA2 R7, -RZ, RZ, 0, 0 ;  /* 0x00000000ff077431 */ /* 0x000fe200000001ff */
[----:B------:R-:W-:Y:S01]  /*00f0*/  MOV R87, RZ ;  /* 0x000000ff00577202 */ /* 0x000fe20000000f00 */
[----:B------:R-:W-:Y:S01]  /*0100*/  HFMA2 R11, -RZ, RZ, 0, 0 ;  /* 0x00000000ff0b7431 */ /* 0x000fe200000001ff */
[----:B------:R-:W-:Y:S01]  /*0110*/  CS2R R58, SRZ ;  /* 0x00000000003a7805 */ /* 0x000fe2000001ff00 */
[----:B------:R-:W-:Y:S01]  /*0120*/  HFMA2 R15, -RZ, RZ, 0, 0 ;  /* 0x00000000ff0f7431 */ /* 0x000fe200000001ff */
[----:B------:R-:W-:Y:S01]  /*0130*/  CS2R R56, SRZ ;  /* 0x0000000000387805 */ /* 0x000fe2000001ff00 */
[----:B------:R-:W-:Y:S01]  /*0140*/  IMAD.MOV.U32 R85, RZ, RZ, RZ ;  /* 0x000000ffff557224 */ /* 0x000fe200078e00ff */
[----:B------:R-:W-:Y:S02]  /*0150*/  CS2R R54, SRZ ;  /* 0x0000000000367805 */ /* 0x000fe4000001ff00 */
[----:B------:R-:W-:-:S02]  /*0160*/  CS2R R52, SRZ ;  /* 0x0000000000347805 */ /* 0x000fc4000001ff00 */
[----:B------:R-:W-:Y:S02]  /*0170*/  MOV R5, RZ ;  /* 0x000000ff00057202 */ /* 0x000fe40000000f00 */
[----:B------:R-:W-:Y:S02]  /*0180*/  CS2R R18, SRZ ;  /* 0x0000000000127805 */ /* 0x000fe4000001ff00 */
[----:B------:R-:W-:Y:S02]  /*0190*/  MOV R9, RZ ;  /* 0x000000ff00097202 */ /* 0x000fe40000000f00 */
[----:B------:R-:W-:Y:S02]  /*01a0*/  CS2R R16, SRZ ;  /* 0x0000000000107805 */ /* 0x000fe4000001ff00 */
[----:B------:R-:W-:Y:S01]  /*01b0*/  MOV R13, RZ ;  /* 0x000000ff000d7202 */ /* 0x000fe20000000f00 */
[----:B------:R-:W2:Y:S01]  /*01c0*/  LDCU.64 UR6, c[0x0][0x358] ;  /* 0x00006b00ff0677ac */ /* 0x000ea20008000a00 */
[----:B------:R-:W-:-:S02]  /*01d0*/  MOV R93, RZ ;  /* 0x000000ff005d7202 */ /* 0x000fc40000000f00 */
[C---:B0-----:R-:W-:Y:S01]  /*01e0*/  LOP3.LUT R2, R0.reuse, 0xffff, RZ, 0xc0, !PT ;  /* 0x0000ffff00027812 */ /* 0x041fe200078ec0ff */
[----:B------:R-:W-:Y:S01]  /*01f0*/  IMAD R14, R0, 0x14, RZ ;  /* 0x00000014000e7824 */ /* 0x000fe200078e02ff */
[----:B-1----:R-:W-:-:S03]  /*0200*/  LOP3.LUT R3, R83, 0x1, RZ, 0xc0, !PT ;  /* 0x0000000153037812 */ /* 0x002fc600078ec0ff */
[----:B------:R-:W-:Y:S01]  /*0210*/  IMAD R2, R2, 0x667, RZ ;  /* 0x0000066702027824 */ /* 0x000fe200078e02ff */
[----:B------:R-:W-:Y:S02]  /*0220*/  SHF.R.U32.HI R83, RZ, 0x1, R83 ;  /* 0x00000001ff537819 */ /* 0x000fe40000011653 */
[----:B------:R-:W-:Y:S02]  /*0230*/  ISETP.NE.U32.AND P0, PT, R3, 0x1, PT ;  /* 0x000000010300780c */ /* 0x000fe40003f05070 */
[----:B------:R-:W-:Y:S02]  /*0240*/  SHF.R.U32.HI R2, RZ, 0x10, R2 ;  /* 0x00000010ff027819 */ /* 0x000fe40000011602 */
[----:B------:R-:W-:Y:S02]  /*0250*/  MOV R3, RZ ;  /* 0x000000ff00037202 */ /* 0x000fe40000000f00 */
[----:B------:R-:W-:Y:S02]  /*0260*/  PRMT R81, R2, 0x9910, RZ ;  /* 0x0000991002517816 */ /* 0x000fe400000000ff */
[----:B------:R-:W-:-:S03]  /*0270*/  IADD3 R10, PT, PT, R14, 0x4, RZ ;  /* 0x000000040e0a7810 */ /* 0x000fc60007ffe0ff */
[C---:B------:R-:W-:Y:S02]  /*0280*/  IMAD R2, R81.reuse, 0x28, RZ ;  /* 0x0000002851027824 */ /* 0x040fe400078e02ff */
[----:B------:R-:W-:Y:S02]  /*0290*/  IMAD R81, R81, 0x50, RZ ;  /* 0x0000005051517824 */ /* 0x000fe400078e02ff */
[----:B------:R-:W-:-:S03]  /*02a0*/  IMAD.MOV R2, RZ, RZ, -R2 ;  /* 0x000000ffff027224 */ /* 0x000fc600078e0a02 */
[----:B------:R-:W-:Y:S02]  /*02b0*/  LOP3.LUT R81, R81, 0xffff, RZ, 0xc0, !PT ;  /* 0x0000ffff51517812 */ /* 0x000fe400078ec0ff */
[----:B------:R-:W-:-:S05]  /*02c0*/  PRMT R79, R2, 0x7710, RZ ;  /* 0x00007710024f7816 */ /* 0x000fca00000000ff */
[----:B------:R-:W-:-:S05]  /*02d0*/  IMAD.IADD R79, R79, 0x1, R0 ;  /* 0x000000014f4f7824 */ /* 0x000fca00078e0200 */
[----:B------:R-:W-:-:S05]  /*02e0*/  LOP3.LUT R79, R79, 0xffff, RZ, 0xc0, !PT ;  /* 0x0000ffff4f4f7812 */ /* 0x000fca00078ec0ff */
[C---:B------:R-:W-:Y:S01]  /*02f0*/  VIADD R12, R79.reuse, 0x28 ;  /* 0x000000284f0c7836 */ /* 0x040fe20000000000 */
[----:B------:R-:W-:-:S04]  /*0300*/  @P0 IADD3 R12, PT, PT, R79, RZ, RZ ;  /* 0x000000ff4f0c0210 */ /* 0x000fc80007ffe0ff */
[----:B--2---:R-:W-:-:S07]  /*0310*/  IADD3 R2, PT, PT, R81, R12, RZ ;  /* 0x0000000c51027210 */ /* 0x004fce0007ffe0ff */
.L_x_46:
[----:B------:R-:W-:Y:S01]  /*0320*/  BAR.SYNC.DEFER_BLOCKING 0x0 ;  /* 0x0000000000007b1d */ /* 0x000fe20000010000 */
[C---:B------:R-:W-:Y:S01]  /*0330*/  IADD3 R6, PT, PT, R14.reuse, 0x3, RZ ;  /* 0x000000030e067810 */ /* 0x040fe20007ffe0ff */
[----:B------:R-:W-:Y:S01]  /*0340*/  VIADD R8, R14, 0x1 ;  /* 0x000000010e087836 */ /* 0x000fe20000000000 */
[----:B------:R-:W-:Y:S01]  /*0350*/  MOV R21, RZ ;  /* 0x000000ff00157202 */ /* 0x000fe20000000f00 */
[----:B------:R-:W-:Y:S02]  /*0360*/  IMAD R4, R83, 0x3c00, R14 ;  /* 0x00003c0053047824 */ /* 0x000fe400078e020e */
[----:B------:R-:W-:-:S04]  /*0370*/  IMAD.HI.U32 R20, R8, -0x33333333, RZ ;  /* 0xcccccccd08147827 */ /* 0x000fc800078e00ff */
[----:B------:R-:W-:Y:S01]  /*0380*/  IMAD.HI.U32 R24, R6, -0x33333333, RZ ;  /* 0xcccccccd06187827 */ /* 0x000fe200078e00ff */
[C---:B------:R-:W-:Y:S02]  /*0390*/  IADD3 R6, PT, PT, R14.reuse, 0x6, RZ ;  /* 0x000000060e067810 */ /* 0x040fe40007ffe0ff */
[----:B------:R-:W-:Y:S01]  /*03a0*/  SHF.R.U32.HI R20, RZ, 0x6, R20 ;  /* 0x00000006ff147819 */ /* 0x000fe20000011614 */
[----:B------:R-:W-:Y:S01]  /*03b0*/  IMAD R4, R77, 0x50, R4 ;  /* 0x000000504d047824 */ /* 0x000fe200078e0204 */
[----:B------:R-:W-:Y:S01]  /*03c0*/  SHF.R.U32.HI R24, RZ, 0x6, R24 ;  /* 0x00000006ff187819 */ /* 0x000fe20000011618 */
[----:B------:R-:W-:-:S03]  /*03d0*/  VIADD R8, R14, 0x2 ;  /* 0x000000020e087836 */ /* 0x000fc60000000000 */
[----:B------:R-:W-:-:S07]  /*03e0*/  IADD3 R25, PT, PT, R4, 0x3, RZ ;  /* 0x0000000304197810 */ /* 0x000fce0007ffe0ff */
.L_x_40:
[C---:B0-----:R-:W-:Y:S01]  /*03f0*/  IMAD R22, R21.reuse, 0x50, R0 ;  /* 0x0000005015167824 */ /* 0x041fe200078e0200 */
[----:B------:R-:W-:Y:S01]  /*0400*/  BSSY.RECONVERGENT B0, `(.L_x_0) ;  /* 0x000002d000007945 */ /* 0x000fe20003800200 */
[----:B------:R-:W-:Y:S01]  /*0410*/  IMAD R27, R21, 0x640, R14 ;  /* 0x00000640151b7824 */ /* 0x000fe200078e020e */
[----:B------:R-:W-:Y:S02]  /*0420*/  IADD3 R28, PT, PT, R4, 0x7, RZ ;  /* 0x00000007041c7810 */ /* 0x000fe40007ffe0ff */
[----:B------:R-:W-:Y:S01]  /*0430*/  ISETP.GT.U32.AND P5, PT, R22, 0xff, PT ;  /* 0x000000ff1600780c */ /* 0x000fe20003fa4070 */
[C---:B------:R-:W-:Y:S01]  /*0440*/  VIADD R26, R27.reuse, 0x3 ;  /* 0x000000031b1a7836 */ /* 0x040fe20000000000 */
[C---:B------:R-:W-:Y:S02]  /*0450*/  IADD3 R32, PT, PT, R27.reuse, 0x1, RZ ;  /* 0x000000011b207810 */ /* 0x040fe40007ffe0ff */
[C---:B------:R-:W-:Y:S02]  /*0460*/  ISETP.GT.U32.OR P0, PT, R27.reuse, 0x13ff, P5 ;  /* 0x000013ff1b00780c */ /* 0x040fe40002f04470 */
[----:B------:R-:W-:-:S02]  /*0470*/  IADD3 R31, PT, PT, R27, 0x2, RZ ;  /* 0x000000021b1f7810 */ /* 0x000fc40007ffe0ff */
[----:B------:R-:W-:Y:S02]  /*0480*/  ISETP.GT.U32.OR P1, PT, R32, 0x13ff, P5 ;  /* 0x000013ff2000780c */ /* 0x000fe40002f24470 */
[----:B------:R-:W-:Y:S02]  /*0490*/  ISETP.GT.U32.OR P2, PT, R31, 0x13ff, P5 ;  /* 0x000013ff1f00780c */ /* 0x000fe40002f44470 */
[----:B------:R-:W-:Y:S02]  /*04a0*/  ISETP.GT.U32.OR P3, PT, R26, 0x13ff, P5 ;  /* 0x000013ff1a00780c */ /* 0x000fe40002f64470 */
[----:B------:R-:W-:Y:S02]  /*04b0*/  IADD3 R30, PT, PT, R14, 0x5, RZ ;  /* 0x000000050e1e7810 */ /* 0x000fe40007ffe0ff */
[----:B------:R-:W-:Y:S01]  /*04c0*/  MOV R29, R21 ;  /* 0x00000015001d7202 */ /* 0x000fe20000000f00 */
[----:B------:R-:W-:Y:S08]  /*04d0*/  @P0 BRA `(.L_x_1) ;  /* 0x00000000007c0947 */ /* 0x000ff00003800000 */
[----:B------:R-:W-:-:S05]  /*04e0*/  LOP3.LUT R22, R27, 0xffff, RZ, 0xc0, !PT ;  /* 0x0000ffff1b167812 */ /* 0x000fca00078ec0ff */
[----:B------:R-:W-:-:S05]  /*04f0*/  IMAD R22, R22, 0xcccd, RZ ;  /* 0x0000cccd16167824 */ /* 0x000fca00078e02ff */
[----:B------:R-:W-:-:S04]  /*0500*/  SHF.R.U32.HI R22, RZ, 0x1a, R22 ;  /* 0x0000001aff167819 */ /* 0x000fc80000011616 */
[----:B------:R-:W-:Y:S01]  /*0510*/  PRMT R37, R22, 0x9910, RZ ;  /* 0x0000991016257816 */ /* 0x000fe200000000ff */
[----:B------:R-:W-:-:S04]  /*0520*/  IMAD.HI.U32 R22, R14, -0x33333333, RZ ;  /* 0xcccccccd0e167827 */ /* 0x000fc800078e00ff */
[----:B------:R-:W-:Y:S01]  /*0530*/  IMAD R35, R37, 0xf00, RZ ;  /* 0x00000f0025237824 */ /* 0x000fe200078e02ff */
[----:B------:R-:W-:Y:S02]  /*0540*/  SHF.R.U32.HI R34, RZ, 0x6, R22 ;  /* 0x00000006ff227819 */ /* 0x000fe40000011616 */
[----:B------:R-:W0:Y:S02]  /*0550*/  LDC.64 R22, c[0x0][0x380] ;  /* 0x0000e000ff167b82 */ /* 0x000e240000000a00 */
[----:B------:R-:W-:Y:S01]  /*0560*/  LOP3.LUT R36, R35, 0xffff, RZ, 0xc0, !PT ;  /* 0x0000ffff23247812 */ /* 0x000fe200078ec0ff */
[----:B------:R-:W-:-:S03]  /*0570*/  IMAD R33, R29, 0x4, R34 ;  /* 0x000000041d217824 */ /* 0x000fc600078e0222 */
[----:B------:R-:W-:Y:S02]  /*0580*/  IADD3 R36, PT, PT, R25, R36, RZ ;  /* 0x0000002419247210 */ /* 0x000fe40007ffe0ff */
[----:B------:R-:W-:-:S05]  /*0590*/  LOP3.LUT R33, R33, 0xf, RZ, 0xc0, !PT ;  /* 0x0000000f21217812 */ /* 0x000fca00078ec0ff */
[----:B------:R-:W-:-:S04]  /*05a0*/  IMAD R35, R33, 0xf0, R36 ;  /* 0x000000f021237824 */ /* 0x000fc800078e0224 */
[----:B------:R-:W-:-:S05]  /*05b0*/  IMAD R35, R34, -0x50, R35 ;  /* 0xffffffb022237824 */ /* 0x000fca00078e0223 */
[----:B------:R-:W-:-:S05]  /*05c0*/  IADD3 R35, PT, PT, R35, -0x3, RZ ;  /* 0xfffffffd23237810 */ /* 0x000fca0007ffe0ff */
[----:B0-----:R-:W-:-:S06]  /*05d0*/  IMAD.WIDE.U32 R22, R35, 0x4, R22 ;  /* 0x0000000423167825 */ /* 0x001fcc00078e0016 */
[----:B------:R-:W2:Y:S01]  /*05e0*/  LDG.E.CONSTANT R22, desc[UR6][R22.64] ;  /* 0x0000000616167981 */ /* 0x000ea2000c1e9900 */
[----:B------:R-:W-:Y:S01]  /*05f0*/  IMAD R35, R37, 0x500, RZ ;  /* 0x0000050025237824 */ /* 0x000fe200078e02ff */
[----:B------:R-:W0:Y:S01]  /*0600*/  S2UR UR5, SR_CgaCtaId ;  /* 0x00000000000579c3 */ /* 0x000e220000008800 */
[----:B------:R-:W-:Y:S01]  /*0610*/  IMAD.IADD R36, R14, 0x1, R27 ;  /* 0x000000010e247824 */ /* 0x000fe200078e021b */
[----:B------:R-:W-:Y:S02]  /*0620*/  UMOV UR4, 0x400 ;  /* 0x0000040000047882 */ /* 0x000fe40000000000 */
[----:B------:R-:W-:Y:S01]  /*0630*/  IADD3 R35, PT, PT, RZ, -R35, RZ ;  /* 0x80000023ff237210 */ /* 0x000fe20007ffe0ff */
[----:B------:R-:W-:-:S03]  /*0640*/  IMAD R36, R33, 0x50, R36 ;  /* 0x0000005021247824 */ /* 0x000fc600078e0224 */
[----:B------:R-:W-:-:S04]  /*0650*/  PRMT R38, R35, 0x7710, RZ ;  /* 0x0000771023267816 */ /* 0x000fc800000000ff */
[----:B------:R-:W-:-:S04]  /*0660*/  IADD3 R35, PT, PT, R27, R38, RZ ;  /* 0x000000261b237210 */ /* 0x000fc80007ffe0ff */
[----:B------:R-:W-:-:S04]  /*0670*/  LOP3.LUT R35, R35, 0xffff, RZ, 0xc0, !PT ;  /* 0x0000ffff23237812 */ /* 0x000fc800078ec0ff */
[----:B------:R-:W-:Y:S01]  /*0680*/  IADD3 R35, PT, PT, -R35, R36, RZ ;  /* 0x0000002423237210 */ /* 0x000fe20007ffe1ff */
[----:B0-----:R-:W-:-:S04]  /*0690*/  ULEA UR4, UR5, UR4, 0x18 ;  /* 0x0000000405047291 */ /* 0x001fc8000f8ec0ff */
[----:B------:R-:W-:-:S05]  /*06a0*/  IMAD R35, R34, -0x50, R35 ;  /* 0xffffffb022237824 */ /* 0x000fca00078e0223 */
[----:B------:R-:W-:-:S05]  /*06b0*/  LEA R35, R35, UR4, 0x2 ;  /* 0x0000000423237c11 */ /* 0x000fca000f8e10ff */
[----:B--2---:R0:W-:Y:S02]  /*06c0*/  STS [R35], R22 ;  /* 0x0000001623007388 */ /* 0x0041e40000000800 */
.L_x_1:
[----:B------:R-:W-:Y:S05]  /*06d0*/  BSYNC.RECONVERGENT B0 ;  /* 0x0000000000007941 */ /* 0x000fea0003800200 */
.L_x_0:
[----:B------:R-:W-:Y:S04]  /*06e0*/  BSSY.RECONVERGENT B0, `(.L_x_2) ;  /* 0x000001f000007945 */ /* 0x000fe80003800200 */
[----:B------:R-:W-:Y:S05]  /*06f0*/  @P1 BRA `(.L_x_3) ;  /* 0x0000000000741947 */ /* 0x000fea0003800000 */
[----:B0-----:R-:W-:Y:S02]  /*0700*/  LOP3.LUT R22, R32, 0xffff, RZ, 0xc0, !PT ;  /* 0x0000ffff20167812 */ /* 0x001fe400078ec0ff */
[----:B------:R-:W-:-:S03]  /*0710*/  LEA R33, R29, R20, 0x2 ;  /* 0x000000141d217211 */ /* 0x000fc600078e10ff */
[----:B------:R-:W-:Y:S01]  /*0720*/  IMAD R22, R22, 0xcccd, RZ ;  /* 0x0000cccd16167824 */ /* 0x000fe200078e02ff */
[----:B------:R-:W-:-:S04]  /*0730*/  LOP3.LUT R33, R33, 0xf, RZ, 0xc0, !PT ;  /* 0x0000000f21217812 */ /* 0x000fc800078ec0ff */
[----:B------:R-:W-:-:S04]  /*0740*/  SHF.R.U32.HI R22, RZ, 0x1a, R22 ;  /* 0x0000001aff167819 */ /* 0x000fc80000011616 */
[----:B------:R-:W-:Y:S02]  /*0750*/  PRMT R36, R22, 0x9910, RZ ;  /* 0x0000991016247816 */ /* 0x000fe400000000ff */
[----:B------:R-:W0:Y:S03]  /*0760*/  LDC.64 R22, c[0x0][0x380] ;  /* 0x0000e000ff167b82 */ /* 0x000e260000000a00 */
[----:B------:R-:W-:-:S05]  /*0770*/  IMAD R34, R36, 0xf00, RZ ;  /* 0x00000f0024227824 */ /* 0x000fca00078e02ff */
[----:B------:R-:W-:-:S05]  /*0780*/  LOP3.LUT R34, R34, 0xffff, RZ, 0xc0, !PT ;  /* 0x0000ffff22227812 */ /* 0x000fca00078ec0ff */
[----:B------:R-:W-:-:S04]  /*0790*/  IMAD.IADD R34, R25, 0x1, R34 ;  /* 0x0000000119227824 */ /* 0x000fc800078e0222 */
[----:B------:R-:W-:-:S04]  /*07a0*/  IMAD R35, R33, 0xf0, R34 ;  /* 0x000000f021237824 */ /* 0x000fc800078e0222 */
[----:B------:R-:W-:-:S05]  /*07b0*/  IMAD R35, R20, -0x50, R35 ;  /* 0xffffffb014237824 */ /* 0x000fca00078e0223 */
[----:B------:R-:W-:-:S05]  /*07c0*/  IADD3 R35, PT, PT, R35, -0x2, RZ ;  /* 0xfffffffe23237810 */ /* 0x000fca0007ffe0ff */
[----:B0-----:R-:W-:-:S06]  /*07d0*/  IMAD.WIDE.U32 R22, R35, 0x4, R22 ;  /* 0x0000000423167825 */ /* 0x001fcc00078e0016 */
[----:B------:R-:W2:Y:S01]  /*07e0*/  LDG.E.CONSTANT R22, desc[UR6][R22.64] ;  /* 0x0000000616167981 */ /* 0x000ea2000c1e9900 */
[----:B------:R-:W-:Y:S01]  /*07f0*/  IMAD R34, R36, 0x500, RZ ;  /* 0x0000050024227824 */ /* 0x000fe200078e02ff */
[----:B------:R-:W0:Y:S01]  /*0800*/  S2UR UR5, SR_CgaCtaId ;  /* 0x00000000000579c3 */ /* 0x000e220000008800 */
[----:B------:R-:W-:-:S03]  /*0810*/  UMOV UR4, 0x400 ;  /* 0x0000040000047882 */ /* 0x000fc60000000000 */
[----:B------:R-:W-:-:S04]  /*0820*/  IADD3 R34, PT, PT, RZ, -R34, RZ ;  /* 0x80000022ff227210 */ /* 0x000fc80007ffe0ff */
[----:B------:R-:W-:Y:S02]  /*0830*/  PRMT R35, R34, 0x7710, RZ ;  /* 0x0000771022237816 */ /* 0x000fe400000000ff */
[----:B------:R-:W-:-:S03]  /*0840*/  IADD3 R34, PT, PT, R8, R27, RZ ;  /* 0x0000001b08227210 */ /* 0x000fc60007ffe0ff */
[----:B------:R-:W-:Y:S02]  /*0850*/  IMAD.IADD R32, R35, 0x1, R32 ;  /* 0x0000000123207824 */ /* 0x000fe400078e0220 */
[----:B------:R-:W-:-:S03]  /*0860*/  IMAD R33, R33, 0x50, R34 ;  /* 0x0000005021217824 */ /* 0x000fc600078e0222 */
[----:B------:R-:W-:-:S04]  /*0870*/  LOP3.LUT R32, R32, 0xffff, RZ, 0xc0, !PT ;  /* 0x0000ffff20207812 */ /* 0x000fc800078ec0ff */
[----:B------:R-:W-:Y:S01]  /*0880*/  IADD3 R33, PT, PT, -R32, R33, RZ ;  /* 0x0000002120217210 */ /* 0x000fe20007ffe1ff */
[----:B0-----:R-:W-:-:S04]  /*0890*/  ULEA UR4, UR5, UR4, 0x18 ;  /* 0x0000000405047291 */ /* 0x001fc8000f8ec0ff */
[----:B------:R-:W-:-:S05]  /*08a0*/  IMAD R33, R20, -0x50, R33 ;  /* 0xffffffb014217824 */ /* 0x000fca00078e0221 */
[----:B------:R-:W-:-:S05]  /*08b0*/  LEA R33, R33, UR4, 0x2 ;  /* 0x0000000421217c11 */ /* 0x000fca000f8e10ff */
[----:B--2---:R1:W-:Y:S02]  /*08c0*/  STS [R33], R22 ;  /* 0x0000001621007388 */ /* 0x0043e40000000800 */
.L_x_3:
[----:B------:R-:W-:Y:S05]  /*08d0*/  BSYNC.RECONVERGENT B0 ;  /* 0x0000000000007941 */ /* 0x000fea0003800200 */
.L_x_2:
[----:B------:R-:W-:Y:S04]  /*08e0*/  BSSY.RECONVERGENT B0, `(.L_x_4) ;  /* 0x0000021000007945 */ /* 0x000fe80003800200 */
[----:B------:R-:W-:Y:S05]  /*08f0*/  @P2 BRA `(.L_x_5) ;  /* 0x00000000007c2947 */ /* 0x000fea0003800000 */
[----:B01----:R-:W-:-:S05]  /*0900*/  LOP3.LUT R22, R31, 0xffff, RZ, 0xc0, !PT ;  /* 0x0000ffff1f167812 */ /* 0x003fca00078ec0ff */
[----:B------:R-:W-:-:S05]  /*0910*/  IMAD R22, R22, 0xcccd, RZ ;  /* 0x0000cccd16167824 */ /* 0x000fca00078e02ff */
[----:B------:R-:W-:-:S04]  /*0920*/  SHF.R.U32.HI R22, RZ, 0x1a, R22 ;  /* 0x0000001aff167819 */ /* 0x000fc80000011616 */
[----:B------:R-:W-:Y:S01]  /*0930*/  PRMT R36, R22, 0x9910, RZ ;  /* 0x0000991016247816 */ /* 0x000fe200000000ff */
[----:B------:R-:W-:-:S04]  /*0940*/  IMAD.HI.U32 R22, R8, -0x33333333, RZ ;  /* 0xcccccccd08167827 */ /* 0x000fc800078e00ff */
[----:B------:R-:W-:Y:S01]  /*0950*/  IMAD R34, R36, 0xf00, RZ ;  /* 0x00000f0024227824 */ /* 0x000fe200078e02ff */
[----:B------:R-:W-:Y:S02]  /*0960*/  SHF.R.U32.HI R32, RZ, 0x6, R22 ;  /* 0x00000006ff207819 */ /* 0x000fe40000011616 */
[----:B------:R-:W0:Y:S02]  /*0970*/  LDC.64 R22, c[0x0][0x380] ;  /* 0x0000e000ff167b82 */ /* 0x000e240000000a00 */
[----:B------:R-:W-:Y:S02]  /*0980*/  LEA R33, R29, R32, 0x2 ;  /* 0x000000201d217211 */ /* 0x000fe400078e10ff */
[----:B------:R-:W-:Y:S02]  /*0990*/  LOP3.LUT R34, R34, 0xffff, RZ, 0xc0, !PT ;  /* 0x0000ffff22227812 */ /* 0x000fe400078ec0ff */
[----:B------:R-:W-:Y:S02]  /*09a0*/  LOP3.LUT R33, R33, 0xf, RZ, 0xc0, !PT ;  /* 0x0000000f21217812 */ /* 0x000fe400078ec0ff */
[----:B------:R-:W-:-:S05]  /*09b0*/  IADD3 R34, PT, PT, R25, R34, RZ ;  /* 0x0000002219227210 */ /* 0x000fca0007ffe0ff */
[----:B------:R-:W-:-:S04]  /*09c0*/  IMAD R35, R33, 0xf0, R34 ;  /* 0x000000f021237824 */ /* 0x000fc800078e0222 */
[----:B------:R-:W-:-:S04]  /*09d0*/  IMAD R35, R32, -0x50, R35 ;  /* 0xffffffb020237824 */ /* 0x000fc800078e0223 */
[----:B------:R-:W-:-:S04]  /*09e0*/  VIADD R35, R35, 0xffffffff ;  /* 0xffffffff23237836 */ /* 0x000fc80000000000 */
[----:B0-----:R-:W-:-:S06]  /*09f0*/  IMAD.WIDE.U32 R22, R35, 0x4, R22 ;  /* 0x0000000423167825 */ /* 0x001fcc00078e0016 */
[----:B------:R-:W2:Y:S01]  /*0a00*/  LDG.E.CONSTANT R22, desc[UR6][R22.64] ;  /* 0x0000000616167981 */ /* 0x000ea2000c1e9900 */
[----:B------:R-:W-:Y:S01]  /*0a10*/  IMAD R34, R36, 0x500, RZ ;  /* 0x0000050024227824 */ /* 0x000fe200078e02ff */
[----:B------:R-:W0:Y:S01]  /*0a20*/  S2UR UR5, SR_CgaCtaId ;  /* 0x00000000000579c3 */ /* 0x000e220000008800 */
[----:B------:R-:W-:Y:S01]  /*0a30*/  IADD3 R10, PT, PT, R10, R27, RZ ;  /* 0x0000001b0a0a7210 */ /* 0x000fe20007ffe0ff */
[----:B------:R-:W-:Y:S02]  /*0a40*/  UMOV UR4, 0x400 ;  /* 0x0000040000047882 */ /* 0x000fe40000000000 */
[----:B------:R-:W-:Y:S02]  /*0a50*/  IADD3 R34, PT, PT, RZ, -R34, RZ ;  /* 0x80000022ff227210 */ /* 0x000fe40007ffe0ff */
[----:B------:R-:W-:Y:S02]  /*0a60*/  IMAD R10, R33, 0x50, R10 ;  /* 0x00000050210a7824 */ /* 0x000fe400078e020a */
[----:B------:R-:W-:-:S04]  /*0a70*/  PRMT R34, R34, 0x7710, RZ ;  /* 0x0000771022227816 */ /* 0x000fc800000000ff */
[----:B------:R-:W-:-:S04]  /*0a80*/  IADD3 R31, PT, PT, R34, R31, RZ ;  /* 0x0000001f221f7210 */ /* 0x000fc80007ffe0ff */
[----:B------:R-:W-:-:S05]  /*0a90*/  LOP3.LUT R31, R31, 0xffff, RZ, 0xc0, !PT ;  /* 0x0000ffff1f1f7812 */ /* 0x000fca00078ec0ff */
[----:B------:R-:W-:Y:S01]  /*0aa0*/  IMAD.IADD R31, R10, 0x1, -R31 ;  /* 0x000000010a1f7824 */ /* 0x000fe200078e0a1f */
[----:B0-----:R-:W-:-:S03]  /*0ab0*/  ULEA UR4, UR5, UR4, 0x18 ;  /* 0x0000000405047291 */ /* 0x001fc6000f8ec0ff */
[----:B------:R-:W-:-:S05]  /*0ac0*/  IMAD R31, R32, -0x50, R31 ;  /* 0xffffffb0201f7824 */ /* 0x000fca00078e021f */
[----:B------:R-:W-:-:S05]  /*0ad0*/  LEA R31, R31, UR4, 0x2 ;  /* 0x000000041f1f7c11 */ /* 0x000fca000f8e10ff */
[----:B--2---:R2:W-:Y:S02]  /*0ae0*/  STS [R31], R22 ;  /* 0x000000161f007388 */ /* 0x0045e40000000800 */
.L_x_5:
[----:B------:R-:W-:Y:S05]  /*0af0*/  BSYNC.RECONVERGENT B0 ;  /* 0x0000000000007941 */ /* 0x000fea0003800200 */
.L_x_4:
[----:B------:R-:W-:Y:S04]  /*0b00*/  BSSY.RECONVERGENT B0, `(.L_x_6) ;  /* 0x000001e000007945 */ /* 0x000fe80003800200 */
[----:B------:R-:W-:Y:S05]  /*0b10*/  @P3 BRA `(.L_x_7) ;  /* 0x0000000000703947 */ /* 0x000fea0003800000 */
[----:B------:R-:W-:Y:S01]  /*0b20*/  LOP3.LUT R10, R26, 0xffff, RZ, 0xc0, !PT ;  /* 0x0000ffff1a0a7812 */ /* 0x000fe200078ec0ff */
[----:B012---:R-:W0:Y:S04]  /*0b30*/  LDC.64 R22, c[0x0][0x380] ;  /* 0x0000e000ff167b82 */ /* 0x007e280000000a00 */
[----:B------:R-:W-:-:S05]  /*0b40*/  IMAD R10, R10, 0xcccd, RZ ;  /* 0x0000cccd0a0a7824 */ /* 0x000fca00078e02ff */
[----:B------:R-:W-:-:S04]  /*0b50*/  SHF.R.U32.HI R10, RZ, 0x1a, R10 ;  /* 0x0000001aff0a7819 */ /* 0x000fc8000001160a */
[----:B------:R-:W-:Y:S02]  /*0b60*/  PRMT R34, R10, 0x9910, RZ ;  /* 0x000099100a227816 */ /* 0x000fe400000000ff */
[----:B------:R-:W-:-:S03]  /*0b70*/  LEA R10, R29, R24, 0x2 ;  /* 0x000000181d0a7211 */ /* 0x000fc600078e10ff */
[----:B------:R-:W-:-:S05]  /*0b80*/  IMAD R31, R34, 0xf00, RZ ;  /* 0x00000f00221f7824 */ /* 0x000fca00078e02ff */
[----:B------:R-:W-:Y:S02]  /*0b90*/  LOP3.LUT R32, R31, 0xffff, RZ, 0xc0, !PT ;  /* 0x0000ffff1f207812 */ /* 0x000fe400078ec0ff */
[----:B------:R-:W-:Y:S02]  /*0ba0*/  LOP3.LUT R31, R10, 0xf, RZ, 0xc0, !PT ;  /* 0x0000000f0a1f7812 */ /* 0x000fe400078ec0ff */
[----:B------:R-:W-:-:S05]  /*0bb0*/  IADD3 R32, PT, PT, R25, R32, RZ ;  /* 0x0000002019207210 */ /* 0x000fca0007ffe0ff */
[----:B------:R-:W-:-:S04]  /*0bc0*/  IMAD R33, R31, 0xf0, R32 ;  /* 0x000000f01f217824 */ /* 0x000fc800078e0220 */
[----:B------:R-:W-:-:S04]  /*0bd0*/  IMAD R33, R24, -0x50, R33 ;  /* 0xffffffb018217824 */ /* 0x000fc800078e0221 */
        /* <DEDUP_REMOVED lines=16> */
.L_x_7:
[----:B------:R-:W-:Y:S05]  /*0ce0*/  BSYNC.RECONVERGENT B0 ;  /* 0x0000000000007941 */ /* 0x000fea0003800200 */
.L_x_6:
[C---:B-1----:R-:W-:Y:S01]  /*0cf0*/  IADD3 R33, PT, PT, R27.reuse, 0x4, RZ ;  /* 0x000000041b217810 */ /* 0x042fe20007ffe0ff */
[C---:B------:R-:W-:Y:S01]  /*0d00*/  VIADD R37, R27.reuse, 0x5 ;  /* 0x000000051b257836 */ /* 0x040fe20000000000 */
[C---:B------:R-:W-:Y:S01]  /*0d10*/  IADD3 R36, PT, PT, R27.reuse, 0x6, RZ ;  /* 0x000000061b247810 */ /* 0x040fe20007ffe0ff */
[----:B------:R-:W-:Y:S01]  /*0d20*/  VIADD R34, R27, 0x9 ;  /* 0x000000091b227836 */ /* 0x000fe20000000000 */
[----:B------:R-:W-:Y:S01]  /*0d30*/  ISETP.GT.U32.OR P6, PT, R33, 0x13ff, P5 ;  /* 0x000013ff2100780c */ /* 0x000fe20002fc4470 */
[----:B------:R-:W-:Y:S01]  /*0d40*/  BSSY.RECONVERGENT B0, `(.L_x_8) ;  /* 0x000002e000007945 */ /* 0x000fe20003800200 */
[----:B------:R-:W-:Y:S01]  /*0d50*/  ISETP.GT.U32.OR P0, PT, R36, 0x13ff, P5 ;  /* 0x000013ff2400780c */ /* 0x000fe20002f04470 */
[----:B------:R-:W-:Y:S01]  /*0d60*/  VIADD R6, R14, 0x6 ;  /* 0x000000060e067836 */ /* 0x000fe20000000000 */
[C---:B0-----:R-:W-:Y:S02]  /*0d70*/  IADD3 R35, PT, PT, R27.reuse, 0x7, RZ ;  /* 0x000000071b237810 */ /* 0x041fe40007ffe0ff */
[----:B--23--:R-:W-:-:S02]  /*0d80*/  IADD3 R31, PT, PT, R27, 0x8, RZ ;  /* 0x000000081b1f7810 */ /* 0x00cfc40007ffe0ff */
[C---:B------:R-:W-:Y:S02]  /*0d90*/  IADD3 R32, PT, PT, R27.reuse, 0xa, RZ ;  /* 0x0000000a1b207810 */ /* 0x040fe40007ffe0ff */
[----:B------:R-:W-:Y:S02]  /*0da0*/  P2R R43, PR, RZ, 0x1 ;  /* 0x00000001ff2b7803 */ /* 0x000fe40000000000 */
[----:B------:R-:W-:Y:S02]  /*0db0*/  IADD3 R26, PT, PT, R27, 0xb, RZ ;  /* 0x0000000b1b1a7810 */ /* 0x000fe40007ffe0ff */
[----:B------:R-:W-:Y:S02]  /*0dc0*/  ISETP.GT.U32.OR P4, PT, R37, 0x13ff, P5 ;  /* 0x000013ff2500780c */ /* 0x000fe40002f84470 */
[----:B------:R-:W-:Y:S02]  /*0dd0*/  ISETP.GT.U32.OR P3, PT, R35, 0x13ff, P5 ;  /* 0x000013ff2300780c */ /* 0x000fe40002f64470 */
[----:B------:R-:W-:-:S02]  /*0de0*/  ISETP.GT.U32.OR P2, PT, R31, 0x13ff, P5 ;  /* 0x000013ff1f00780c */ /* 0x000fc40002f44470 */
[----:B------:R-:W-:Y:S02]  /*0df0*/  ISETP.GT.U32.OR P1, PT, R34, 0x13ff, P5 ;  /* 0x000013ff2200780c */ /* 0x000fe40002f24470 */
[----:B------:R-:W-:Y:S02]  /*0e00*/  IADD3 R10, PT, PT, R14, 0x4, RZ ;  /* 0x000000040e0a7810 */ /* 0x000fe40007ffe0ff */
[----:B------:R-:W-:Y:S01]  /*0e10*/  ISETP.GT.U32.OR P0, PT, R32, 0x13ff, P5 ;  /* 0x000013ff2000780c */ /* 0x000fe20002f04470 */
[----:B------:R-:W-:-:S12]  /*0e20*/  @P6 BRA `(.L_x_9) ;  /* 0x00000000007c6947 */ /* 0x000fd80003800000 */
        /* <DEDUP_REMOVED lines=13> */
[----:B------:R-:W-:-:S05]  /*0f00*/  IMAD R41, R38, -0x50, R41 ;  /* 0xffffffb026297824 */ /* 0x000fca00078e0229 */
[----:B------:R-:W-:-:S05]  /*0f10*/  IADD3 R41, PT, PT, R41, -0x3, RZ ;  /* 0xfffffffd29297810 */ /* 0x000fca0007ffe0ff */
[----:B0-----:R-:W-:-:S06]  /*0f20*/  IMAD.WIDE.U32 R22, R41, 0x4, R22 ;  /* 0x0000000429167825 */ /* 0x001fcc00078e0016 */
[----:B------:R-:W2:Y:S01]  /*0f30*/  LDG.E.CONSTANT R22, desc[UR6][R22.64] ;  /* 0x0000000616167981 */ /* 0x000ea2000c1e9900 */
[----:B------:R-:W-:Y:S01]  /*0f40*/  IMAD R40, R40, 0x500, RZ ;  /* 0x0000050028287824 */ /* 0x000fe200078e02ff */
[----:B------:R-:W0:Y:S01]  /*0f50*/  S2UR UR5, SR_CgaCtaId ;  /* 0x00000000000579c3 */ /* 0x000e220000008800 */
[----:B------:R-:W-:Y:S01]  /*0f60*/  IADD3 R39, PT, PT, R10, R33, RZ ;  /* 0x000000210a277210 */ /* 0x000fe20007ffe0ff */
[----:B------:R-:W-:Y:S01]  /*0f70*/  UMOV UR4, 0x400 ;  /* 0x0000040000047882 */ /* 0x000fe20000000000 */
[----:B------:R-:W-:-:S03]  /*0f80*/  IMAD.MOV R40, RZ, RZ, -R40 ;  /* 0x000000ffff287224 */ /* 0x000fc600078e0a28 */
[----:B------:R-:W-:Y:S02]  /*0f90*/  IMAD R39, R42, 0x50, R39 ;  /* 0x000000502a277824 */ /* 0x000fe400078e0227 */
        /* <DEDUP_REMOVED lines=8> */
.L_x_9:
[----:B------:R-:W-:Y:S05]  /*1020*/  BSYNC.RECONVERGENT B0 ;  /* 0x0000000000007941 */ /* 0x000fea0003800200 */
.L_x_8:
[----:B------:R-:W-:Y:S01]  /*1030*/  BSSY.RECONVERGENT B0, `(.L_x_10) ;  /* 0x0000022000007945 */ /* 0x000fe20003800200 */
[----:B------:R-:W-:-:S03]  /*1040*/  ISETP.GT.U32.OR P6, PT, R26, 0x13ff, P5 ;  /* 0x000013ff1a00780c */ /* 0x000fc60002fc4470 */
[----:B------:R-:W-:Y:S10]  /*1050*/  @P4 BRA `(.L_x_11) ;  /* 0x00000000007c4947 */ /* 0x000ff40003800000 */
[----:B0-----:R-:W-:Y:S01]  /*1060*/  LOP3.LUT R22, R37, 0xffff, RZ, 0xc0, !PT ;  /* 0x0000ffff25167812 */ /* 0x001fe200078ec0ff */
[----:B------:R-:W-:-:S04]  /*1070*/  IMAD.HI.U32 R30, R30, -0x33333333, RZ ;  /* 0xcccccccd1e1e7827 */ /* 0x000fc800078e00ff */
[----:B------:R-:W-:Y:S01]  /*1080*/  IMAD R22, R22, 0xcccd, RZ ;  /* 0x0000cccd16167824 */ /* 0x000fe200078e02ff */
[----:B------:R-:W-:-:S04]  /*1090*/  SHF.R.U32.HI R30, RZ, 0x6, R30 ;  /* 0x00000006ff1e7819 */ /* 0x000fc8000001161e */
[----:B------:R-:W-:Y:S01]  /*10a0*/  SHF.R.U32.HI R22, RZ, 0x1a, R22 ;  /* 0x0000001aff167819 */ /* 0x000fe20000011616 */
[----:B------:R-:W-:-:S03]  /*10b0*/  IMAD R38, R29, 0x4, R30 ;  /* 0x000000041d267824 */ /* 0x000fc600078e021e */
[----:B------:R-:W-:Y:S02]  /*10c0*/  PRMT R39, R22, 0x9910, RZ ;  /* 0x0000991016277816 */ /* 0x000fe400000000ff */
[----:B------:R-:W0:Y:S01]  /*10d0*/  LDC.64 R22, c[0x0][0x380] ;  /* 0x0000e000ff167b82 */ /* 0x000e220000000a00 */
[----:B------:R-:W-:Y:S02]  /*10e0*/  LOP3.LUT R38, R38, 0xf, RZ, 0xc0, !PT ;  /* 0x0000000f26267812 */ /* 0x000fe400078ec0ff */
[----:B------:R-:W-:-:S05]  /*10f0*/  IMAD R40, R39, 0xf00, RZ ;  /* 0x00000f0027287824 */ /* 0x000fca00078e02ff */
[----:B------:R-:W-:-:S04]  /*1100*/  LOP3.LUT R41, R40, 0xffff, RZ, 0xc0, !PT ;  /* 0x0000ffff28297812 */ /* 0x000fc800078ec0ff */
        /* <DEDUP_REMOVED lines=10> */
[----:B------:R-:W-:Y:S01]  /*11b0*/  PRMT R40, R39, 0x7710, RZ ;  /* 0x0000771027287816 */ /* 0x000fe200000000ff */
[----:B------:R-:W-:-:S03]  /*11c0*/  IMAD.IADD R39, R6, 0x1, R33 ;  /* 0x0000000106277824 */ /* 0x000fc600078e0221 */
[----:B------:R-:W-:Y:S01]  /*11d0*/  IADD3 R40, PT, PT, R37, R40, RZ ;  /* 0x0000002825287210 */ /* 0x000fe20007ffe0ff */
[----:B------:R-:W-:-:S03]  /*11e0*/  IMAD R39, R38, 0x50, R39 ;  /* 0x0000005026277824 */ /* 0x000fc600078e0227 */
[----:B------:R-:W-:-:S04]  /*11f0*/  LOP3.LUT R40, R40, 0xffff, RZ, 0xc0, !PT ;  /* 0x0000ffff28287812 */ /* 0x000fc800078ec0ff */
[----:B------:R-:W-:Y:S01]  /*1200*/  IADD3 R39, PT, PT, -R40, R39, RZ ;  /* 0x0000002728277210 */ /* 0x000fe20007ffe1ff */
[----:B0-----:R-:W-:-:S04]  /*1210*/  ULEA UR4, UR5, UR4, 0x18 ;  /* 0x0000000405047291 */ /* 0x001fc8000f8ec0ff */
[----:B------:R-:W-:-:S05]  /*1220*/  IMAD R39, R30, -0x50, R39 ;  /* 0xffffffb01e277824 */ /* 0x000fca00078e0227 */
[----:B------:R-:W-:-:S05]  /*1230*/  LEA R39, R39, UR4, 0x2 ;  /* 0x0000000427277c11 */ /* 0x000fca000f8e10ff */
[----:B--2---:R1:W-:Y:S02]  /*1240*/  STS [R39], R22 ;  /* 0x0000001627007388 */ /* 0x0043e40000000800 */
.L_x_11:
[----:B------:R-:W-:Y:S05]  /*1250*/  BSYNC.RECONVERGENT B0 ;  /* 0x0000000000007941 */ /* 0x000fea0003800200 */
.L_x_10:
[----:B------:R-:W-:Y:S01]  /*1260*/  ISETP.NE.AND P4, PT, R43, RZ, PT ;  /* 0x000000ff2b00720c */ /* 0x000fe20003f85270 */
[----:B------:R-:W-:-:S12]  /*1270*/  BSSY.RECONVERGENT B0, `(.L_x_12) ;  /* 0x0000021000007945 */ /* 0x000fd80003800200 */
        /* <DEDUP_REMOVED lines=11> */
[----:B------:R-:W-:-:S03]  /*1330*/  LOP3.LUT R40, R37, 0xf, RZ, 0xc0, !PT ;  /* 0x0000000f25287812 */ /* 0x000fc600078ec0ff */
        /* <DEDUP_REMOVED lines=8> */
[----:B------:R-:W-:Y:S01]  /*13c0*/  IADD3 R39, PT, PT, R33, 0x8, R14 ;  /* 0x0000000821277810 */ /* 0x000fe20007ffe00e */
        /* <DEDUP_REMOVED lines=11> */
.L_x_13:
[----:B------:R-:W-:Y:S05]  /*1480*/  BSYNC.RECONVERGENT B0 ;  /* 0x0000000000007941 */ /* 0x000fea0003800200 */
.L_x_12:
[----:B------:R-:W-:Y:S01]  /*1490*/  BSSY.RECONVERGENT B0, `(.L_x_14) ;  /* 0x0000021000007945 */ /* 0x000fe20003800200 */
[----:B012---:R-:W-:-:S03]  /*14a0*/  IADD3 R22, PT, PT, R14, 0x7, RZ ;  /* 0x000000070e167810 */ /* 0x007fc60007ffe0ff */
[----:B------:R-:W-:Y:S05]  /*14b0*/  @P3 BRA `(.L_x_15) ;  /* 0x0000000000783947 */ /* 0x000fea0003800000 */
[----:B------:R-:W-:Y:S01]  /*14c0*/  LOP3.LUT R23, R35, 0xffff, RZ, 0xc0, !PT ;  /* 0x0000ffff23177812 */ /* 0x000fe200078ec0ff */
[----:B------:R-:W-:-:S04]  /*14d0*/  IMAD.HI.U32 R30, R22, -0x33333333, RZ ;  /* 0xcccccccd161e7827 */ /* 0x000fc800078e00ff */
[----:B------:R-:W-:Y:S01]  /*14e0*/  IMAD R23, R23, 0xcccd, RZ ;  /* 0x0000cccd17177824 */ /* 0x000fe200078e02ff */
[----:B------:R-:W-:-:S04]  /*14f0*/  SHF.R.U32.HI R30, RZ, 0x6, R30 ;  /* 0x00000006ff1e7819 */ /* 0x000fc8000001161e */
[----:B------:R-:W-:Y:S02]  /*1500*/  SHF.R.U32.HI R23, RZ, 0x1a, R23 ;  /* 0x0000001aff177819 */ /* 0x000fe40000011617 */
[----:B------:R-:W-:Y:S02]  /*1510*/  LEA R36, R29, R30, 0x2 ;  /* 0x0000001e1d247211 */ /* 0x000fe400078e10ff */
[----:B------:R-:W-:Y:S02]  /*1520*/  PRMT R37, R23, 0x9910, RZ ;  /* 0x0000991017257816 */ /* 0x000fe400000000ff */
[----:B------:R-:W0:Y:S01]  /*1530*/  LDC.64 R22, c[0x0][0x380] ;  /* 0x0000e000ff167b82 */ /* 0x000e220000000a00 */
[----:B------:R-:W-:Y:S02]  /*1540*/  LOP3.LUT R36, R36, 0xf, RZ, 0xc0, !PT ;  /* 0x0000000f24247812 */ /* 0x000fe400078ec0ff */
[----:B------:R-:W-:-:S05]  /*1550*/  IMAD R38, R37, 0xf00, RZ ;  /* 0x00000f0025267824 */ /* 0x000fca00078e02ff */
[----:B------:R-:W-:-:S04]  /*1560*/  LOP3.LUT R39, R38, 0xffff, RZ, 0xc0, !PT ;  /* 0x0000ffff26277812 */ /* 0x000fc800078ec0ff */
[----:B------:R-:W-:-:S05]  /*1570*/  IADD3 R39, PT, PT, R28, R39, RZ ;  /* 0x000000271c277210 */ /* 0x000fca0007ffe0ff */
[----:B------:R-:W-:-:S04]  /*1580*/  IMAD R39, R36, 0xf0, R39 ;  /* 0x000000f024277824 */ /* 0x000fc800078e0227 */
[----:B------:R-:W-:-:S04]  /*1590*/  IMAD R39, R30, -0x50, R39 ;  /* 0xffffffb01e277824 */ /* 0x000fc800078e0227 */
[----:B0-----:R-:W-:-:S06]  /*15a0*/  IMAD.WIDE.U32 R22, R39, 0x4, R22 ;  /* 0x0000000427167825 */ /* 0x001fcc00078e0016 */
[----:B------:R-:W2:Y:S01]  /*15b0*/  LDG.E.CONSTANT R22, desc[UR6][R22.64] ;  /* 0x0000000616167981 */ /* 0x000ea2000c1e9900 */
[----:B------:R-:W-:Y:S01]  /*15c0*/  IMAD R37, R37, 0x500, RZ ;  /* 0x0000050025257824 */ /* 0x000fe200078e02ff */
[----:B------:R-:W0:Y:S01]  /*15d0*/  S2UR UR5, SR_CgaCtaId ;  /* 0x00000000000579c3 */ /* 0x000e220000008800 */
[----:B------:R-:W-:Y:S01]  /*15e0*/  IADD3 R33, PT, PT, R33, 0xa, R14 ;  /* 0x0000000a21217810 */ /* 0x000fe20007ffe00e */
        /* <DEDUP_REMOVED lines=11> */
.L_x_15:
[----:B------:R-:W-:Y:S05]  /*16a0*/  BSYNC.RECONVERGENT B0 ;  /* 0x0000000000007941 */ /* 0x000fea0003800200 */
.L_x_14:
[----:B------:R-:W-:Y:S01]  /*16b0*/  BSSY.RECONVERGENT B0, `(.L_x_16) ;  /* 0x0000026000007945 */ /* 0x000fe20003800200 */
[C---:B------:R-:W-:Y:S01]  /*16c0*/  IADD3 R30, PT, PT, R14.reuse, 0xa, RZ ;  /* 0x0000000a0e1e7810 */ /* 0x040fe20007ffe0ff */
[----:B------:R-:W-:Y:S01]  /*16d0*/  VIADD R35, R14, 0x9 ;  /* 0x000000090e237836 */ /* 0x000fe20000000000 */
[----:B0-----:R-:W-:Y:S02]  /*16e0*/  IADD3 R33, PT, PT, R27, 0xc, RZ ;  /* 0x0000000c1b217810 */ /* 0x001fe40007ffe0ff */
[----:B------:R-:W-:Y:S01]  /*16f0*/  IADD3 R28, PT, PT, R4, 0xb, RZ ;  /* 0x0000000b041c7810 */ /* 0x000fe20007ffe0ff */
[----:B------:R-:W-:Y:S06]  /*1700*/  @P2 BRA `(.L_x_17) ;  /* 0x0000000000802947 */ /* 0x000fec0003800000 */
[----:B------:R-:W-:Y:S02]  /*1710*/  LOP3.LUT R22, R31, 0xffff, RZ, 0xc0, !PT ;  /* 0x0000ffff1f167812 */ /* 0x000fe400078ec0ff */
[----:B------:R-:W-:-:S03]  /*1720*/  IADD3 R36, PT, PT, R14, 0x8, RZ ;  /* 0x000000080e247810 */ /* 0x000fc60007ffe0ff */
        /* <DEDUP_REMOVED lines=30> */
.L_x_17:
[----:B------:R-:W-:Y:S05]  /*1910*/  BSYNC.RECONVERGENT B0 ;  /* 0x0000000000007941 */ /* 0x000fea0003800200 */
.L_x_16:
[----:B------:R-:W-:Y:S04]  /*1920*/  BSSY.RECONVERGENT B0, `(.L_x_18) ;  /* 0x0000021000007945 */ /* 0x000fe80003800200 */
[----:B------:R-:W-:Y:S05]  /*1930*/  @P1 BRA `(.L_x_19) ;  /* 0x00000000007c1947 */ /* 0x000fea0003800000 */
[----:B0-----:R-:W-:Y:S01]  /*1940*/  LOP3.LUT R22, R34, 0xffff, RZ, 0xc0, !PT ;  /* 0x0000ffff22167812 */ /* 0x001fe200078ec0ff */
[----:B------:R-:W-:-:S04]  /*1950*/  IMAD.HI.U32 R35, R35, -0x33333333, RZ ;  /* 0xcccccccd23237827 */ /* 0x000fc800078e00ff */
[----:B------:R-:W-:Y:S01]  /*1960*/  IMAD R22, R22, 0xcccd, RZ ;  /* 0x0000cccd16167824 */ /* 0x000fe200078e02ff */
[----:B------:R-:W-:-:S04]  /*1970*/  SHF.R.U32.HI R36, RZ, 0x6, R35 ;  /* 0x00000006ff247819 */ /* 0x000fc80000011623 */
[----:B------:R-:W-:Y:S02]  /*1980*/  SHF.R.U32.HI R22, RZ, 0x1a, R22 ;  /* 0x0000001aff167819 */ /* 0x000fe40000011616 */
[----:B------:R-:W-:Y:S02]  /*1990*/  LEA R35, R29, R36, 0x2 ;  /* 0x000000241d237211 */ /* 0x000fe400078e10ff */
[----:B------:R-:W-:Y:S02]  /*19a0*/  PRMT R37, R22, 0x9910, RZ ;  /* 0x0000991016257816 */ /* 0x000fe400000000ff */
[----:B------:R-:W0:Y:S03]  /*19b0*/  LDC.64 R22, c[0x0][0x380] ;  /* 0x0000e000ff167b82 */ /* 0x000e260000000a00 */
[----:B------:R-:W-:-:S05]  /*19c0*/  IMAD R38, R37, 0xf00, RZ ;  /* 0x00000f0025267824 */ /* 0x000fca00078e02ff */
        /* <DEDUP_REMOVED lines=11> */
[----:B------:R-:W-:Y:S02]  /*1a80*/  IADD3 R35, PT, PT, RZ, -R37, RZ ;  /* 0x80000025ff237210 */ /* 0x000fe40007ffe0ff */
[----:B------:R-:W-:Y:S02]  /*1a90*/  IADD3 R37, PT, PT, R30, R31, RZ ;  /* 0x0000001f1e257210 */ /* 0x000fe40007ffe0ff */
[----:B------:R-:W-:-:S03]  /*1aa0*/  PRMT R35, R35, 0x7710, RZ ;  /* 0x0000771023237816 */ /* 0x000fc600000000ff */
[----:B------:R-:W-:Y:S02]  /*1ab0*/  IMAD R38, R38, 0x50, R37 ;  /* 0x0000005026267824 */ /* 0x000fe400078e0225 */
[----:B------:R-:W-:-:S05]  /*1ac0*/  IMAD.IADD R35, R34, 0x1, R35 ;  /* 0x0000000122237824 */ /* 0x000fca00078e0223 */
[----:B------:R-:W-:-:S04]  /*1ad0*/  LOP3.LUT R35, R35, 0xffff, RZ, 0xc0, !PT ;  /* 0x0000ffff23237812 */ /* 0x000fc800078ec0ff */
[----:B------:R-:W-:Y:S01]  /*1ae0*/  IADD3 R35, PT, PT, -R35, R38, RZ ;  /* 0x0000002623237210 */ /* 0x000fe20007ffe1ff */
[----:B0-----:R-:W-:-:S04]  /*1af0*/  ULEA UR4, UR5, UR4, 0x18 ;  /* 0x0000000405047291 */ /* 0x001fc8000f8ec0ff */
[----:B------:R-:W-:-:S05]  /*1b00*/  IMAD R35, R36, -0x50, R35 ;  /* 0xffffffb024237824 */ /* 0x000fca00078e0223 */
[----:B------:R-:W-:-:S05]  /*1b10*/  LEA R35, R35, UR4, 0x2 ;  /* 0x0000000423237c11 */ /* 0x000fca000f8e10ff */
[----:B--2---:R1:W-:Y:S02]  /*1b20*/  STS [R35], R22 ;  /* 0x0000001623007388 */ /* 0x0043e40000000800 */
.L_x_19:
[----:B------:R-:W-:Y:S05]  /*1b30*/  BSYNC.RECONVERGENT B0 ;  /* 0x0000000000007941 */ /* 0x000fea0003800200 */
.L_x_18:
[----:B------:R-:W-:Y:S04]  /*1b40*/  BSSY.RECONVERGENT B0, `(.L_x_20) ;  /* 0x0000021000007945 */ /* 0x000fe80003800200 */
[----:B------:R-:W-:Y:S05]  /*1b50*/  @P0 BRA `(.L_x_21) ;  /* 0x00000000007c0947 */ /* 0x000fea0003800000 */
[----:B01----:R-:W-:Y:S01]  /*1b60*/  LOP3.LUT R22, R32, 0xffff, RZ, 0xc0, !PT ;  /* 0x0000ffff20167812 */ /* 0x003fe200078ec0ff */
        /* <DEDUP_REMOVED lines=30> */
.L_x_21:
[----:B------:R-:W-:Y:S05]  /*1d50*/  BSYNC.RECONVERGENT B0 ;  /* 0x0000000000007941 */ /* 0x000fea0003800200 */
.L_x_20:
[----:B------:R-:W-:Y:S01]  /*1d60*/  BSSY.RECONVERGENT B0, `(.L_x_22) ;  /* 0x0000022000007945 */ /* 0x000fe20003800200 */
[----:B------:R-:W-:Y:S01]  /*1d70*/  VIADD R30, R27, 0xd ;  /* 0x0000000d1b1e7836 */ /* 0x000fe20000000000 */
[----:B012---:R-:W-:Y:S02]  /*1d80*/  IADD3 R22, PT, PT, R14, 0xb, RZ ;  /* 0x0000000b0e167810 */ /* 0x007fe40007ffe0ff */
        /* <DEDUP_REMOVED lines=31> */
.L_x_23:
[----:B------:R-:W-:Y:S05]  /*1f80*/  BSYNC.RECONVERGENT B0 ;  /* 0x0000000000007941 */ /* 0x000fea0003800200 */
.L_x_22:
[----:B------:R-:W-:Y:S01]  /*1f90*/  ISETP.GT.U32.OR P6, PT, R33, 0x13ff, P5 ;  /* 0x000013ff2100780c */ /* 0x000fe20002fc4470 */
[C---:B------:R-:W-:Y:S01]  /*1fa0*/  VIADD R32, R27.reuse, 0xf ;  /* 0x0000000f1b207836 */ /* 0x040fe20000000000 */
[C---:B0-----:R-:W-:Y:S01]  /*1fb0*/  IADD3 R35, PT, PT, R27.reuse, 0xe, RZ ;  /* 0x0000000e1b237810 */ /* 0x041fe20007ffe0ff */
[----:B------:R-:W-:Y:S01]  /*1fc0*/  BSSY.RECONVERGENT B0, `(.L_x_24) ;  /* 0x0000032000007945 */ /* 0x000fe20003800200 */
[C---:B------:R-:W-:Y:S01]  /*1fd0*/  IADD3 R31, PT, PT, R27.reuse, 0x10, RZ ;  /* 0x000000101b1f7810 */ /* 0x040fe20007ffe0ff */
[----:B------:R-:W-:Y:S01]  /*1fe0*/  VIADD R34, R4, 0xf ;  /* 0x0000000f04227836 */ /* 0x000fe20000000000 */
[C---:B------:R-:W-:Y:S02]  /*1ff0*/  IADD3 R28, PT, PT, R27.reuse, 0x11, RZ ;  /* 0x000000111b1c7810 */ /* 0x040fe40007ffe0ff */
[C---:B------:R-:W-:Y:S01]  /*2000*/  IADD3 R26, PT, PT, R27.reuse, 0x12, RZ ;  /* 0x000000121b1a7810 */ /* 0x040fe20007ffe0ff */
[----:B------:R-:W-:Y:S01]  /*2010*/  VIADD R27, R27, 0x13 ;  /* 0x000000131b1b7836 */ /* 0x000fe20000000000 */
[----:B------:R-:W-:-:S02]  /*2020*/  ISETP.GT.U32.OR P0, PT, R35, 0x13ff, P5 ;  /* 0x000013ff2300780c */ /* 0x000fc40002f04470 */
[----:B------:R-:W-:Y:S02]  /*2030*/  ISETP.GT.U32.OR P4, PT, R30, 0x13ff, P5 ;  /* 0x000013ff1e00780c */ /* 0x000fe40002f84470 */
[----:B------:R-:W-:Y:S02]  /*2040*/  P2R R45, PR, RZ, 0x1 ;  /* 0x00000001ff2d7803 */ /* 0x000fe40000000000 */
[----:B------:R-:W-:Y:S02]  /*2050*/  ISETP.GT.U32.OR P3, PT, R32, 0x13ff, P5 ;  /* 0x000013ff2000780c */ /* 0x000fe40002f64470 */
[----:B------:R-:W-:Y:S02]  /*2060*/  ISETP.GT.U32.OR P2, PT, R31, 0x13ff, P5 ;  /* 0x000013ff1f00780c */ /* 0x000fe40002f44470 */
[----:B------:R-:W-:Y:S02]  /*2070*/  ISETP.GT.U32.OR P1, PT, R28, 0x13ff, P5 ;  /* 0x000013ff1c00780c */ /* 0x000fe40002f24470 */
[----:B------:R-:W-:-:S02]  /*2080*/  ISETP.GT.U32.OR P0, PT, R26, 0x13ff, P5 ;  /* 0x000013ff1a00780c */ /* 0x000fc40002f04470 */
[----:B------:R-:W-:Y:S02]  /*2090*/  ISETP.GT.U32.OR P5, PT, R27, 0x13ff, P5 ;  /* 0x000013ff1b00780c */ /* 0x000fe40002fa4470 */
[C---:B------:R-:W-:Y:S02]  /*20a0*/  IADD3 R36, PT, PT, R14.reuse, 0xe, RZ ;  /* 0x0000000e0e247810 */ /* 0x040fe40007ffe0ff */
[----:B------:R-:W-:Y:S02]  /*20b0*/  IADD3 R37, PT, PT, R14, 0xd, RZ ;  /* 0x0000000d0e257810 */ /* 0x000fe40007ffe0ff */
        /* <DEDUP_REMOVED lines=34> */
.L_x_25:
[----:B------:R-:W-:Y:S05]  /*22e0*/  BSYNC.RECONVERGENT B0 ;  /* 0x0000000000007941 */ /* 0x000fea0003800200 */
.L_x_24:
[----:B------:R-:W-:Y:S01]  /*22f0*/  BSSY.RECONVERGENT B0, `(.L_x_26) ;  /* 0x0000022000007945 */ /* 0x000fe20003800200 */
[----:B------:R-:W-:-:S03]  /*2300*/  ISETP.NE.AND P6, PT, R21, 0x4, PT ;  /* 0x000000041500780c */ /* 0x000fc60003fc5270 */
[----:B------:R-:W-:Y:S10]  /*2310*/  @P4 BRA `(.L_x_27) ;  /* 0x00000000007c4947 */ /* 0x000ff40003800000 */
        /* <DEDUP_REMOVED lines=19> */
[----:B------:R-:W-:Y:S02]  /*2450*/  UMOV UR4, 0x400 ;  /* 0x0000040000047882 */ /* 0x000fe40000000000 */
[----:B------:R-:W-:Y:S01]  /*2460*/  IMAD.MOV R37, RZ, RZ, -R39 ;  /* 0x000000ffff257224 */ /* 0x000fe200078e0a27 */
[----:B------:R-:W-:-:S04]  /*2470*/  IADD3 R39, PT, PT, R36, R33, RZ ;  /* 0x0000002124277210 */ /* 0x000fc80007ffe0ff */
[----:B------:R-:W-:Y:S01]  /*2480*/  PRMT R37, R37, 0x7710, RZ ;  /* 0x0000771025257816 */ /* 0x000fe200000000ff */
[----:B------:R-:W-:-:S03]  /*2490*/  IMAD R40, R40, 0x50, R39 ;  /* 0x0000005028287824 */ /* 0x000fc600078e0227 */
[----:B------:R-:W-:-:S04]  /*24a0*/  IADD3 R37, PT, PT, R30, R37, RZ ;  /* 0x000000251e257210 */ /* 0x000fc80007ffe0ff */
[----:B------:R-:W-:-:S04]  /*24b0*/  LOP3.LUT R37, R37, 0xffff, RZ, 0xc0, !PT ;  /* 0x0000ffff25257812 */ /* 0x000fc800078ec0ff */
[----:B------:R-:W-:Y:S01]  /*24c0*/  IADD3 R37, PT, PT, -R37, R40, RZ ;  /* 0x0000002825257210 */ /* 0x000fe20007ffe1ff */
[----:B0-----:R-:W-:-:S04]  /*24d0*/  ULEA UR4, UR5, UR4, 0x18 ;  /* 0x0000000405047291 */ /* 0x001fc8000f8ec0ff */
[----:B------:R-:W-:-:S05]  /*24e0*/  IMAD R37, R38, -0x50, R37 ;  /* 0xffffffb026257824 */ /* 0x000fca00078e0225 */
[----:B------:R-:W-:-:S05]  /*24f0*/  LEA R37, R37, UR4, 0x2 ;  /* 0x0000000425257c11 */ /* 0x000fca000f8e10ff */
[----:B--2---:R1:W-:Y:S02]  /*2500*/  STS [R37], R22 ;  /* 0x0000001625007388 */ /* 0x0043e40000000800 */
.L_x_27:
[----:B------:R-:W-:Y:S05]  /*2510*/  BSYNC.RECONVERGENT B0 ;  /* 0x0000000000007941 */ /* 0x000fea0003800200 */
.L_x_26:
[----:B------:R-:W-:Y:S01]  /*2520*/  ISETP.NE.AND P4, PT, R45, RZ, PT ;  /* 0x000000ff2d00720c */ /* 0x000fe20003f85270 */
[----:B------:R-:W-:-:S12]  /*2530*/  BSSY.RECONVERGENT B0, `(.L_x_28) ;  /* 0x0000021000007945 */ /* 0x000fd80003800200 */
[----:B------:R-:W-:Y:S05]  /*2540*/  @P4 BRA `(.L_x_29) ;  /* 0x00000000007c4947 */ /* 0x000fea0003800000 */
[----:B01----:R-:W-:Y:S01]  /*2550*/  LOP3.LUT R22, R35, 0xffff, RZ, 0xc0, !PT ;  /* 0x0000ffff23167812 */ /* 0x003fe200078ec0ff */
        /* <DEDUP_REMOVED lines=21> */
[----:B------:R-:W-:-:S03]  /*26b0*/  IADD3 R37, PT, PT, R33, 0x10, R14 ;  /* 0x0000001021257810 */ /* 0x000fc60007ffe00e */
        /* <DEDUP_REMOVED lines=8> */
.L_x_29:
[----:B------:R-:W-:Y:S05]  /*2740*/  BSYNC.RECONVERGENT B0 ;  /* 0x0000000000007941 */ /* 0x000fea0003800200 */
.L_x_28:
        /* <DEDUP_REMOVED lines=13> */
[----:B------:R-:W-:-:S05]  /*2820*/  LOP3.LUT R37, R37, 0xffff, RZ, 0xc0, !PT ;  /* 0x0000ffff25257812 */ /* 0x000fca00078ec0ff */
[----:B------:R-:W-:-:S04]  /*2830*/  IMAD.IADD R37, R34, 0x1, R37 ;  /* 0x0000000122257824 */ /* 0x000fc800078e0225 */
[----:B------:R-:W-:-:S04]  /*2840*/  IMAD R37, R38, 0xf0, R37 ;  /* 0x000000f026257824 */ /* 0x000fc800078e0225 */
[----:B------:R-:W-:-:S04]  /*2850*/  IMAD R37, R30, -0x50, R37 ;  /* 0xffffffb01e257824 */ /* 0x000fc800078e0225 */
        /* <DEDUP_REMOVED lines=16> */
.L_x_31:
[----:B------:R-:W-:Y:S05]  /*2960*/  BSYNC.RECONVERGENT B0 ;  /* 0x0000000000007941 */ /* 0x000fea0003800200 */
.L_x_30:
[----:B------:R-:W-:Y:S01]  /*2970*/  BSSY.RECONVERGENT B0, `(.L_x_32) ;  /* 0x0000025000007945 */ /* 0x000fe20003800200 */
[C---:B------:R-:W-:Y:S01]  /*2980*/  VIADD R32, R14.reuse, 0x12 ;  /* 0x000000120e207836 */ /* 0x040fe20000000000 */
[----:B------:R-:W-:Y:S02]  /*2990*/  IADD3 R33, PT, PT, R14, 0x11, RZ ;  /* 0x000000110e217810 */ /* 0x000fe40007ffe0ff */
[----:B------:R-:W-:Y:S01]  /*29a0*/  IADD3 R30, PT, PT, R4, 0x13, RZ ;  /* 0x00000013041e7810 */ /* 0x000fe20007ffe0ff */
[----:B------:R-:W-:Y:S06]  /*29b0*/  @P2 BRA `(.L_x_33) ;  /* 0x0000000000802947 */ /* 0x000fec0003800000 */
[----:B0-----:R-:W-:Y:S02]  /*29c0*/  LOP3.LUT R22, R31, 0xffff, RZ, 0xc0, !PT ;  /* 0x0000ffff1f167812 */ /* 0x001fe400078ec0ff */
        /* <DEDUP_REMOVED lines=31> */
.L_x_33:
[----:B------:R-:W-:Y:S05]  /*2bc0*/  BSYNC.RECONVERGENT B0 ;  /* 0x0000000000007941 */ /* 0x000fea0003800200 */
.L_x_32:
        /* <DEDUP_REMOVED lines=25> */
[----:B------:R-:W-:Y:S01]  /*2d60*/  IMAD R36, R36, 0x50, R35 ;  /* 0x0000005024247824 */ /* 0x000fe200078e0223 */
[----:B------:R-:W-:-:S04]  /*2d70*/  IADD3 R33, PT, PT, R28, R33, RZ ;  /* 0x000000211c217210 */ /* 0x000fc80007ffe0ff */
[----:B------:R-:W-:-:S05]  /*2d80*/  LOP3.LUT R33, R33, 0xffff, RZ, 0xc0, !PT ;  /* 0x0000ffff21217812 */ /* 0x000fca00078ec0ff */
[----:B------:R-:W-:Y:S01]  /*2d90*/  IMAD.IADD R33, R36, 0x1, -R33 ;  /* 0x0000000124217824 */ /* 0x000fe200078e0a21 */
[----:B0-----:R-:W-:-:S03]  /*2da0*/  ULEA UR4, UR5, UR4, 0x18 ;  /* 0x0000000405047291 */ /* 0x001fc6000f8ec0ff */
[----:B------:R-:W-:-:S05]  /*2db0*/  IMAD R33, R34, -0x50, R33 ;  /* 0xffffffb022217824 */ /* 0x000fca00078e0221 */
[----:B------:R-:W-:-:S05]  /*2dc0*/  LEA R33, R33, UR4, 0x2 ;  /* 0x0000000421217c11 */ /* 0x000fca000f8e10ff */
[----:B--2---:R2:W-:Y:S02]  /*2dd0*/  STS [R33], R22 ;  /* 0x0000001621007388 */ /* 0x0045e40000000800 */
.L_x_35:
[----:B------:R-:W-:Y:S05]  /*2de0*/  BSYNC.RECONVERGENT B0 ;  /* 0x0000000000007941 */ /* 0x000fea0003800200 */
.L_x_34:
[----:B------:R-:W-:Y:S04]  /*2df0*/  BSSY.RECONVERGENT B0, `(.L_x_36) ;  /* 0x0000021000007945 */ /* 0x000fe80003800200 */
[----:B------:R-:W-:Y:S05]  /*2e00*/  @P0 BRA `(.L_x_37) ;  /* 0x00000000007c0947 */ /* 0x000fea0003800000 */
[----:B012---:R-:W-:Y:S01]  /*2e10*/  LOP3.LUT R22, R26, 0xffff, RZ, 0xc0, !PT ;  /* 0x0000ffff1a167812 */ /* 0x007fe200078ec0ff */
        /* <DEDUP_REMOVED lines=22> */
[----:B------:R-:W-:-:S05]  /*2f80*/  PRMT R33, R33, 0x7710, RZ ;  /* 0x0000771021217816 */ /* 0x000fca00000000ff */
[----:B------:R-:W-:-:S05]  /*2f90*/  IMAD.IADD R33, R26, 0x1, R33 ;  /* 0x000000011a217824 */ /* 0x000fca00078e0221 */
[----:B------:R-:W-:-:S04]  /*2fa0*/  LOP3.LUT R33, R33, 0xffff, RZ, 0xc0, !PT ;  /* 0x0000ffff21217812 */ /* 0x000fc800078ec0ff */
[----:B------:R-:W-:Y:S01]  /*2fb0*/  IADD3 R33, PT, PT, -R33, R28, RZ ;  /* 0x0000001c21217210 */ /* 0x000fe20007ffe1ff */
[----:B0-----:R-:W-:-:S04]  /*2fc0*/  ULEA UR4, UR5, UR4, 0x18 ;  /* 0x0000000405047291 */ /* 0x001fc8000f8ec0ff */
[----:B------:R-:W-:-:S05]  /*2fd0*/  IMAD R33, R32, -0x50, R33 ;  /* 0xffffffb020217824 */ /* 0x000fca00078e0221 */
[----:B------:R-:W-:-:S05]  /*2fe0*/  LEA R33, R33, UR4, 0x2 ;  /* 0x0000000421217c11 */ /* 0x000fca000f8e10ff */
[----:B--2---:R3:W-:Y:S02]  /*2ff0*/  STS [R33], R22 ;  /* 0x0000001621007388 */ /* 0x0047e40000000800 */
.L_x_37:
[----:B------:R-:W-:Y:S05]  /*3000*/  BSYNC.RECONVERGENT B0 ;  /* 0x0000000000007941 */ /* 0x000fea0003800200 */
.L_x_36:
[----:B------:R-:W-:Y:S01]  /*3010*/  BSSY.RECONVERGENT B0, `(.L_x_38) ;  /* 0x0000021000007945 */ /* 0x000fe20003800200 */
[----:B0123--:R-:W-:-:S03]  /*3020*/  IADD3 R22, PT, PT, R14, 0x13, RZ ;  /* 0x000000130e167810 */ /* 0x00ffc60007ffe0ff */
        /* <DEDUP_REMOVED lines=31> */
.L_x_39:
[----:B------:R-:W-:Y:S05]  /*3220*/  BSYNC.RECONVERGENT B0 ;  /* 0x0000000000007941 */ /* 0x000fea0003800200 */
.L_x_38:
[----:B------:R-:W-:Y:S05]  /*3230*/  @P6 BRA `(.L_x_40) ;  /* 0xffffffd0006c6947 */ /* 0x000fea000383ffff */
[----:B------:R-:W1:Y:S01]  /*3240*/  LDC.64 R20, c[0x0][0x388] ;  /* 0x0000e200ff147b82 */ /* 0x000e620000000a00 */
[----:B------:R-:W-:-:S04]  /*3250*/  IMAD R23, R77, 0x1900, R2 ;  /* 0x000019004d177824 */ /* 0x000fc800078e0202 */
[----:B-1----:R-:W-:-:S05]  /*3260*/  IMAD.WIDE.U32 R20, R23, 0x4, R20 ;  /* 0x0000000417147825 */ /* 0x002fca00078e0014 */
[----:B------:R-:W2:Y:S04]  /*3270*/  LDG.E.CONSTANT R4, desc[UR6][R20.64] ;  /* 0x0000000614047981 */ /* 0x000ea8000c1e9900 */
[----:B------:R-:W3:Y:S04]  /*3280*/  LDG.E.CONSTANT R6, desc[UR6][R20.64+0x280] ;  /* 0x0002800614067981 */ /* 0x000ee8000c1e9900 */
[----:B------:R-:W4:Y:S04]  /*3290*/  LDG.E.CONSTANT R8, desc[UR6][R20.64+0x500] ;  /* 0x0005000614087981 */ /* 0x000f28000c1e9900 */
[----:B0-----:R-:W5:Y:S04]  /*32a0*/  LDG.E.CONSTANT R22, desc[UR6][R20.64+0x780] ;  /* 0x0007800614167981 */ /* 0x001f68000c1e9900 */
[----:B------:R-:W5:Y:S04]  /*32b0*/  LDG.E.CONSTANT R24, desc[UR6][R20.64+0xa00] ;  /* 0x000a000614187981 */ /* 0x000f68000c1e9900 */
        /* <DEDUP_REMOVED lines=34> */
[----:B------:R-:W5:Y:S01]  /*34e0*/  LDG.E.CONSTANT R33, desc[UR6][R20.64+0x6180] ;  /* 0x0061800614217981 */ /* 0x000f62000c1e9900 */
[----:B------:R-:W0:Y:S01]  /*34f0*/  S2UR UR5, SR_CgaCtaId ;  /* 0x00000000000579c3 */ /* 0x000e220000008800 */
[----:B------:R-:W-:-:S02]  /*3500*/  UMOV UR4, 0x400 ;  /* 0x0000040000047882 */ /* 0x000fc40000000000 */
[----:B------:R-:W-:-:S04]  /*3510*/  UIADD3 UR4, UPT, UPT, UR4, 0x5000, URZ ;  /* 0x0000500004047890 */ /* 0x000fc8000fffe0ff */
[----:B0-----:R-:W-:-:S06]  /*3520*/  ULEA UR4, UR5, UR4, 0x18 ;  /* 0x0000000405047291 */ /* 0x001fcc000f8ec0ff */
[----:B------:R-:W-:-:S05]  /*3530*/  LEA R23, R0, UR4, 0x2 ;  /* 0x0000000400177c11 */ /* 0x000fca000f8e10ff */
[----:B--2---:R0:W-:Y:S04]  /*3540*/  STS [R23], R4 ;  /* 0x0000000417007388 */ /* 0x0041e80000000800 */
[----:B---3--:R1:W-:Y:S04]  /*3550*/  STS [R23+0x140], R6 ;  /* 0x0001400617007388 */ /* 0x0083e80000000800 */
[----:B----4-:R1:W-:Y:S01]  /*3560*/  STS [R23+0x280], R8 ;  /* 0x0002800817007388 */ /* 0x0103e20000000800 */
[----:B0-----:R-:W-:-:S03]  /*3570*/  HFMA2 R4, -RZ, RZ, 0, 0 ;  /* 0x00000000ff047431 */ /* 0x001fc600000001ff */
[----:B-----5:R1:W-:Y:S04]  /*3580*/  STS [R23+0x3c0], R22 ;  /* 0x0003c01617007388 */ /* 0x0203e80000000800 */
[----:B------:R1:W-:Y:S04]  /*3590*/  STS [R23+0x500], R24 ;  /* 0x0005001817007388 */ /* 0x0003e80000000800 */
        /* <DEDUP_REMOVED lines=34> */
[----:B------:R1:W-:Y:S01]  /*37c0*/  STS [R23+0x30c0], R33 ;  /* 0x0030c02117007388 */ /* 0x0003e20000000800 */
[----:B------:R-:W-:Y:S06]  /*37d0*/  BAR.SYNC.DEFER_BLOCKING 0x0 ;  /* 0x0000000000007b1d */ /* 0x000fec0000010000 */
.L_x_45:
[----:B------:R-:W0:Y:S01]  /*37e0*/  S2UR UR5, SR_CgaCtaId ;  /* 0x00000000000579c3 */ /* 0x000e220000008800 */
[C---:B-1----:R-:W-:Y:S01]  /*37f0*/  LEA R6, R4.reuse, R81, 0x4 ;  /* 0x0000005104067211 */ /* 0x042fe200078e20ff */
[C---:B------:R-:W-:Y:S01]  /*3800*/  IMAD R8, R4.reuse, 0x280, R79 ;  /* 0x0000028004087824 */ /* 0x040fe200078e024f */
[----:B------:R-:W-:Y:S01]  /*3810*/  UMOV UR4, 0x400 ;  /* 0x0000040000047882 */ /* 0x000fe20000000000 */
[----:B------:R-:W-:Y:S01]  /*3820*/  VIADD R4, R4, 0x1 ;  /* 0x0000000104047836 */ /* 0x000fe20000000000 */
[----:B------:R-:W-:Y:S01]  /*3830*/  UIADD3 UR8, UPT, UPT, UR4, 0x5000, URZ ;  /* 0x0000500004087890 */ /* 0x000fe2000fffe0ff */
[----:B------:R-:W-:-:S03]  /*3840*/  MOV R60, RZ ;  /* 0x000000ff003c7202 */ /* 0x000fc60000000f00 */
[----:B------:R-:W-:Y:S01]  /*3850*/  ISETP.NE.AND P1, PT, R4, 0x5, PT ;  /* 0x000000050400780c */ /* 0x000fe20003f25270 */
[----:B0-----:R-:W-:Y:S02]  /*3860*/  ULEA UR4, UR5, UR4, 0x18 ;  /* 0x0000000405047291 */ /* 0x001fe4000f8ec0ff */
[----:B------:R-:W-:-:S12]  /*3870*/  ULEA UR8, UR5, UR8, 0x18 ;  /* 0x0000000805087291 */ /* 0x000fd8000f8ec0ff */
.L_x_41:
[----:B------:R-:W-:Y:S01]  /*3880*/  IMAD R21, R60, 0x28, R8 ;  /* 0x000000283c157824 */ /* 0x000fe200078e0208 */
[----:B------:R-:W-:Y:S02]  /*3890*/  IADD3 R20, PT, PT, R6, R60, RZ ;  /* 0x0000003c06147210 */ /* 0x000fe40007ffe0ff */
[----:B------:R-:W-:Y:S02]  /*38a0*/  IADD3 R60, PT, PT, R60, 0x4, RZ ;  /* 0x000000043c3c7810 */ /* 0x000fe40007ffe0ff */
[----:B------:R-:W-:Y:S02]  /*38b0*/  LEA R72, R21, UR8, 0x2 ;  /* 0x0000000815487c11 */ /* 0x000fe4000f8e10ff */
[----:B------:R-:W-:Y:S02]  /*38c0*/  LEA R70, R20, UR4, 0x2 ;  /* 0x0000000414467c11 */ /* 0x000fe4000f8e10ff */
[----:B------:R-:W-:Y:S01]  /*38d0*/  ISETP.NE.AND P0, PT, R60, 0x10, PT ;  /* 0x000000103c00780c */ /* 0x000fe20003f05270 */
[----:B------:R-:W-:Y:S04]  /*38e0*/  LDS R68, [R72] ;  /* 0x0000000048447984 */ /* 0x000fe80000000800 */
[----:B------:R-:W0:Y:S04]  /*38f0*/  LDS.128 R20, [R70] ;  /* 0x0000000046147984 */ /* 0x000e280000000c00 */
[----:B------:R-:W1:Y:S04]  /*3900*/  LDS.128 R24, [R70+0x280] ;  /* 0x0002800046187984 */ /* 0x000e680000000c00 */
[----:B------:R-:W2:Y:S04]  /*3910*/  LDS.128 R28, [R70+0x500] ;  /* 0x00050000461c7984 */ /* 0x000ea80000000c00 */
[----:B------:R-:W3:Y:S04]  /*3920*/  LDS.128 R32, [R70+0x780] ;  /* 0x0007800046207984 */ /* 0x000ee80000000c00 */
[----:B------:R-:W4:Y:S04]  /*3930*/  LDS.128 R36, [R70+0xa00] ;  /* 0x000a000046247984 */ /* 0x000f280000000c00 */
[----:B------:R-:W5:Y:S04]  /*3940*/  LDS.128 R40, [R70+0xc80] ;  /* 0x000c800046287984 */ /* 0x000f680000000c00 */
[----:B------:R-:W5:Y:S04]  /*3950*/  LDS.128 R44, [R70+0xf00] ;  /* 0x000f0000462c7984 */ /* 0x000f680000000c00 */
[----:B------:R-:W5:Y:S04]  /*3960*/  LDS.128 R48, [R70+0x1180] ;  /* 0x0011800046307984 */ /* 0x000f680000000c00 */
[----:B------:R-:W5:Y:S04]  /*3970*/  LDS R66, [R72+0xa0] ;  /* 0x0000a00048427984 */ /* 0x000f680000000800 */
[----:B------:R-:W5:Y:S04]  /*3980*/  LDS R64, [R72+0x140] ;  /* 0x0001400048407984 */ /* 0x000f680000000800 */
[----:B------:R-:W5:Y:S01]  /*3990*/  LDS R62, [R72+0x1e0] ;  /* 0x0001e000483e7984 */ /* 0x000f620000000800 */
[----:B0-----:R-:W-:Y:S01]  /*39a0*/  FFMA R19, R20, R68, R19 ;  /* 0x0000004414137223 */ /* 0x001fe20000000013 */
[C---:B-1----:R-:W-:Y:S01]  /*39b0*/  FFMA R15, R68.reuse, R24, R15 ;  /* 0x00000018440f7223 */ /* 0x042fe2000000000f */
[C---:B--2---:R-:W-:Y:S01]  /*39c0*/  FFMA R28, R68.reuse, R28, R11 ;  /* 0x0000001c441c7223 */ /* 0x044fe2000000000b */
[C---:B---3--:R-:W-:Y:S01]  /*39d0*/  FFMA R32, R68.reuse, R32, R7 ;  /* 0x0000002044207223 */ /* 0x048fe20000000007 */
[C---:B----4-:R-:W-:Y:S01]  /*39e0*/  FFMA R3, R68.reuse, R36, R3 ;  /* 0x0000002444037223 */ /* 0x050fe20000000003 */
[C---:B-----5:R-:W-:Y:S01]  /*39f0*/  FFMA R57, R68.reuse, R40, R57 ;  /* 0x0000002844397223 */ /* 0x060fe20000000039 */
[C---:B------:R-:W-:Y:S01]  /*3a00*/  FFMA R44, R68.reuse, R44, R63 ;  /* 0x0000002c442c7223 */ /* 0x040fe2000000003f */
[----:B------:R-:W-:Y:S01]  /*3a10*/  FFMA R48, R68, R48, R69 ;  /* 0x0000003044307223 */ /* 0x000fe20000000045 */
[C---:B------:R-:W-:Y:S01]  /*3a20*/  FFMA R19, R66.reuse, R21, R19 ;  /* 0x0000001542137223 */ /* 0x040fe20000000013 */
[C---:B------:R-:W-:Y:S01]  /*3a30*/  FFMA R15, R66.reuse, R25, R15 ;  /* 0x00000019420f7223 */ /* 0x040fe2000000000f */
[C---:B------:R-:W-:Y:S01]  /*3a40*/  FFMA R29, R66.reuse, R29, R28 ;  /* 0x0000001d421d7223 */ /* 0x040fe2000000001c */
[C---:B------:R-:W-:Y:S01]  /*3a50*/  FFMA R33, R66.reuse, R33, R32 ;  /* 0x0000002142217223 */ /* 0x040fe20000000020 */
[C---:B------:R-:W-:Y:S01]  /*3a60*/  FFMA R3, R66.reuse, R37, R3 ;  /* 0x0000002542037223 */ /* 0x040fe20000000003 */
[C---:B------:R-:W-:Y:S01]  /*3a70*/  FFMA R41, R66.reuse, R41, R57 ;  /* 0x0000002942297223 */ /* 0x040fe20000000039 */
        /* <DEDUP_REMOVED lines=18> */
[----:B------:R-:W-:Y:S06]  /*3ba0*/  @P0 BRA `(.L_x_41) ;  /* 0xfffffffc00340947 */ /* 0x000fec000383ffff */
[----:B------:R-:W-:-:S07]  /*3bb0*/  MOV R60, RZ ;  /* 0x000000ff003c7202 */ /* 0x000fce0000000f00 */
.L_x_42:
[----:B------:R-:W-:Y:S02]  /*3bc0*/  IMAD R21, R60, 0x28, R8 ;  /* 0x000000283c157824 */ /* 0x000fe400078e0208 */
[----:B------:R-:W-:Y:S01]  /*3bd0*/  IMAD.IADD R20, R6, 0x1, R60 ;  /* 0x0000000106147824 */ /* 0x000fe200078e023c */
[----:B------:R-:W-:Y:S02]  /*3be0*/  IADD3 R60, PT, PT, R60, 0x4, RZ ;  /* 0x000000043c3c7810 */ /* 0x000fe40007ffe0ff */
[----:B------:R-:W-:Y:S02]  /*3bf0*/  LEA R72, R21, UR8, 0x2 ;  /* 0x0000000815487c11 */ /* 0x000fe4000f8e10ff */
[----:B------:R-:W-:Y:S02]  /*3c00*/  LEA R70, R20, UR4, 0x2 ;  /* 0x0000000414467c11 */ /* 0x000fe4000f8e10ff */
[----:B------:R-:W-:Y:S01]  /*3c10*/  ISETP.NE.AND P0, PT, R60, 0x10, PT ;  /* 0x000000103c00780c */ /* 0x000fe20003f05270 */
[----:B------:R-:W-:Y:S04]  /*3c20*/  LDS R66, [R72] ;  /* 0x0000000048427984 */ /* 0x000fe80000000800 */
[----:B------:R-:W0:Y:S04]  /*3c30*/  LDS.128 R20, [R70+0x1400] ;  /* 0x0014000046147984 */ /* 0x000e280000000c00 */
        /* <DEDUP_REMOVED lines=43> */
[----:B------:R-:W-:-:S07]  /*3ef0*/  HFMA2 R60, -RZ, RZ, 0, 0 ;  /* 0x00000000ff3c7431 */ /* 0x000fce00000001ff */
.L_x_43:
[----:B------:R-:W-:Y:S01]  /*3f00*/  IMAD R20, R60, 0x28, R8 ;  /* 0x000000283c147824 */ /* 0x000fe200078e0208 */
[----:B------:R-:W-:Y:S02]  /*3f10*/  IADD3 R68, PT, PT, R6, R60, RZ ;  /* 0x0000003c06447210 */ /* 0x000fe40007ffe0ff */
[----:B------:R-:W-:Y:S02]  /*3f20*/  IADD3 R60, PT, PT, R60, 0x4, RZ ;  /* 0x000000043c3c7810 */ /* 0x000fe40007ffe0ff */
[----:B------:R-:W-:Y:S02]  /*3f30*/  LEA R48, R20, UR8, 0x2 ;  /* 0x0000000814307c11 */ /* 0x000fe4000f8e10ff */
[----:B------:R-:W-:Y:S02]  /*3f40*/  LEA R68, R68, UR4, 0x2 ;  /* 0x0000000444447c11 */ /* 0x000fe4000f8e10ff */
[----:B------:R-:W-:Y:S01]  /*3f50*/  ISETP.NE.AND P0, PT, R60, 0x10, PT ;  /* 0x000000103c00780c */ /* 0x000fe20003f05270 */
[----:B------:R-:W-:Y:S04]  /*3f60*/  LDS R66, [R48] ;  /* 0x0000000030427984 */ /* 0x000fe80000000800 */
[----:B------:R-:W0:Y:S04]  /*3f70*/  LDS.128 R20, [R68+0x2800] ;  /* 0x0028000044147984 */ /* 0x000e280000000c00 */
[----:B------:R-:W1:Y:S04]  /*3f80*/  LDS R64, [R48+0xa0] ;  /* 0x0000a00030407984 */ /* 0x000e680000000800 */
[----:B------:R-:W2:Y:S04]  /*3f90*/  LDS R62, [R48+0x140] ;  /* 0x00014000303e7984 */ /* 0x000ea80000000800 */
[----:B------:R-:W3:Y:S04]  /*3fa0*/  LDS.128 R24, [R68+0x2a80] ;  /* 0x002a800044187984 */ /* 0x000ee80000000c00 */
[----:B------:R-:W4:Y:S04]  /*3fb0*/  LDS.128 R28, [R68+0x2d00] ;  /* 0x002d0000441c7984 */ /* 0x000f280000000c00 */
[----:B------:R-:W5:Y:S04]  /*3fc0*/  LDS.128 R32, [R68+0x2f80] ;  /* 0x002f800044207984 */ /* 0x000f680000000c00 */
[----:B------:R-:W5:Y:S04]  /*3fd0*/  LDS.128 R36, [R68+0x3200] ;  /* 0x0032000044247984 */ /* 0x000f680000000c00 */
[----:B------:R-:W5:Y:S04]  /*3fe0*/  LDS.128 R40, [R68+0x3480] ;  /* 0x0034800044287984 */ /* 0x000f680000000c00 */
[----:B------:R-:W5:Y:S01]  /*3ff0*/  LDS.128 R44, [R68+0x3700] ;  /* 0x00370000442c7984 */ /* 0x000f620000000c00 */
[----:B0-----:R-:W-:-:S03]  /*4000*/  FFMA R93, R20, R66, R93 ;  /* 0x00000042145d7223 */ /* 0x001fc6000000005d */
[----:B------:R-:W0:Y:S01]  /*4010*/  LDS R20, [R48+0x1e0] ;  /* 0x0001e00030147984 */ /* 0x000e220000000800 */
[----:B-1----:R-:W-:-:S03]  /*4020*/  FFMA R93, R64, R21, R93 ;  /* 0x00000015405d7223 */ /* 0x002fc6000000005d */
[----:B------:R-:W1:Y:S01]  /*4030*/  LDS.128 R48, [R68+0x3980] ;  /* 0x0039800044307984 */ /* 0x000e620000000c00 */
[----:B--2---:R-:W-:Y:S01]  /*4040*/  FFMA R93, R62, R22, R93 ;  /* 0x000000163e5d7223 */ /* 0x004fe2000000005d */
[C---:B---3--:R-:W-:Y:S01]  /*4050*/  FFMA R21, R66.reuse, R24, R16 ;  /* 0x0000001842157223 */ /* 0x048fe20000000010 */
[----:B----4-:R-:W-:-:S03]  /*4060*/  FFMA R28, R66, R28, R52 ;  /* 0x0000001c421c7223 */ /* 0x010fc60000000034 */
[----:B------:R-:W-:Y:S01]  /*4070*/  FFMA R25, R64, R25, R21 ;  /* 0x0000001940197223 */ /* 0x000fe20000000015 */
[----:B-----5:R-:W-:Y:S01]  /*4080*/  FFMA R91, R66, R32, R91 ;  /* 0x00000020425b7223 */ /* 0x020fe2000000005b */
[----:B------:R-:W-:Y:S02]  /*4090*/  FFMA R29, R64, R29, R28 ;  /* 0x0000001d401d7223 */ /* 0x000fe4000000001c */
[----:B------:R-:W-:Y:S01]  /*40a0*/  FFMA R25, R62, R26, R25 ;  /* 0x0000001a3e197223 */ /* 0x000fe20000000019 */
        /* <DEDUP_REMOVED lines=8> */
[----:B------:R-:W-:-:S02]  /*4130*/  FFMA R37, R62, R38, R37 ;  /* 0x000000263e257223 */ /* 0x000fc40000000025 */
[----:B------:R-:W-:Y:S01]  /*4140*/  FFMA R45, R64, R45, R44 ;  /* 0x0000002d402d7223 */ /* 0x000fe2000000002c */
[----:B------:R-:W-:-:S03]  /*4150*/  FFMA R41, R62, R42, R41 ;  /* 0x0000002a3e297223 */ /* 0x000fc60000000029 */
[----:B------:R-:W-:Y:S01]  /*4160*/  FFMA R46, R62, R46, R45 ;  /* 0x0000002e3e2e7223 */ /* 0x000fe2000000002d */
[C---:B0-----:R-:W-:Y:S01]  /*4170*/  FFMA R93, R20.reuse, R23, R93 ;  /* 0x00000017145d7223 */ /* 0x041fe2000000005d */
[C---:B------:R-:W-:Y:S01]  /*4180*/  FFMA R16, R20.reuse, R27, R25 ;  /* 0x0000001b14107223 */ /* 0x040fe20000000019 */
[C---:B------:R-:W-:Y:S01]  /*4190*/  FFMA R52, R20.reuse, R31, R30 ;  /* 0x0000001f14347223 */ /* 0x040fe2000000001e */
[----:B------:R-:W-:Y:S01]  /*41a0*/  FFMA R91, R20, R35, R34 ;  /* 0x00000023145b7223 */ /* 0x000fe20000000022 */
[----:B-1----:R-:W-:Y:S01]  /*41b0*/  FFMA R48, R66, R48, R73 ;  /* 0x0000003042307223 */ /* 0x002fe20000000049 */
[C---:B------:R-:W-:Y:S01]  /*41c0*/  FFMA R55, R20.reuse, R39, R37 ;  /* 0x0000002714377223 */ /* 0x040fe20000000025 */
[C---:B------:R-:W-:Y:S01]  /*41d0*/  FFMA R61, R20.reuse, R43, R41 ;  /* 0x0000002b143d7223 */ /* 0x040fe20000000029 */
[----:B------:R-:W-:Y:S01]  /*41e0*/  FFMA R67, R20, R47, R46 ;  /* 0x0000002f14437223 */ /* 0x000fe2000000002e */
[----:B------:R-:W-:-:S04]  /*41f0*/  FFMA R49, R64, R49, R48 ;  /* 0x0000003140317223 */ /* 0x000fc80000000030 */
[----:B------:R-:W-:-:S04]  /*4200*/  FFMA R50, R62, R50, R49 ;  /* 0x000000323e327223 */ /* 0x000fc80000000031 */
[----:B------:R-:W-:Y:S01]  /*4210*/  FFMA R73, R20, R51, R50 ;  /* 0x0000003314497223 */ /* 0x000fe20000000032 */
[----:B------:R-:W-:Y:S06]  /*4220*/  @P0 BRA `(.L_x_43) ;  /* 0xfffffffc00340947 */ /* 0x000fec000383ffff */
[----:B------:R-:W-:-:S07]  /*4230*/  IMAD.MOV.U32 R50, RZ, RZ, RZ ;  /* 0x000000ffff327224 */ /* 0x000fce00078e00ff */
.L_x_44:
        /* <DEDUP_REMOVED lines=9> */
[----:B------:R-:W2:Y:S04]  /*42d0*/  LDS.128 R20, [R60+0x3e80] ;  /* 0x003e80003c147984 */ /* 0x000ea80000000c00 */
[----:B------:R-:W3:Y:S04]  /*42e0*/  LDS R49, [R36+0x140] ;  /* 0x0001400024317984 */ /* 0x000ee80000000800 */
[----:B------:R-:W4:Y:S04]  /*42f0*/  LDS.128 R24, [R60+0x4100] ;  /* 0x004100003c187984 */ /* 0x000f280000000c00 */
[----:B------:R-:W5:Y:S04]  /*4300*/  LDS.128 R28, [R60+0x4380] ;  /* 0x004380003c1c7984 */ /* 0x000f680000000c00 */
[----:B------:R-:W5:Y:S04]  /*4310*/  LDS.128 R40, [R60+0x4b00] ;  /* 0x004b00003c287984 */ /* 0x000f680000000c00 */
[----:B------:R-:W5:Y:S01]  /*4320*/  LDS.128 R44, [R60+0x4d80] ;  /* 0x004d80003c2c7984 */ /* 0x000f620000000c00 */
[----:B0-----:R-:W-:-:S03]  /*4330*/  FFMA R37, R32, R51, R58 ;  /* 0x0000003320257223 */ /* 0x001fc6000000003a */
[----:B------:R-:W0:Y:S01]  /*4340*/  LDS R58, [R36+0x1e0] ;  /* 0x0001e000243a7984 */ /* 0x000e220000000800 */
[----:B-1----:R-:W-:Y:S01]  /*4350*/  FFMA R32, R48, R33, R37 ;  /* 0x0000002130207223 */ /* 0x002fe20000000025 */
[----:B--2---:R-:W-:-:S03]  /*4360*/  FFMA R33, R51, R20, R18 ;  /* 0x0000001433217223 */ /* 0x004fc60000000012 */
[----:B---3--:R-:W-:Y:S01]  /*4370*/  FFMA R37, R49, R34, R32 ;  /* 0x0000002231257223 */ /* 0x008fe20000000020 */
[----:B------:R-:W-:Y:S01]  /*4380*/  FFMA R18, R48, R21, R33 ;  /* 0x0000001530127223 */ /* 0x000fe20000000021 */
[----:B----4-:R-:W-:-:S03]  /*4390*/  FFMA R24, R51, R24, R54 ;  /* 0x0000001833187223 */ /* 0x010fc60000000036 */
[----:B------:R-:W-:Y:S01]  /*43a0*/  FFMA R21, R49, R22, R18 ;  /* 0x0000001631157223 */ /* 0x000fe20000000012 */
[C---:B-----5:R-:W-:Y:S01]  /*43b0*/  FFMA R28, R51.reuse, R28, R56 ;  /* 0x0000001c331c7223 */ /* 0x060fe20000000038 */
[C---:B------:R-:W-:Y:S01]  /*43c0*/  FFMA R25, R48.reuse, R25, R24 ;  /* 0x0000001930197223 */ /* 0x040fe20000000018 */
[----:B------:R-:W-:Y:S02]  /*43d0*/  FFMA R40, R51, R40, R89 ;  /* 0x0000002833287223 */ /* 0x000fe40000000059 */
[C---:B------:R-:W-:Y:S01]  /*43e0*/  FFMA R29, R48.reuse, R29, R28 ;  /* 0x0000001d301d7223 */ /* 0x040fe2000000001c */
[----:B------:R-:W-:Y:S01]  /*43f0*/  FFMA R26, R49, R26, R25 ;  /* 0x0000001a311a7223 */ /* 0x000fe20000000019 */
[----:B------:R-:W-:Y:S01]  /*4400*/  FFMA R44, R51, R44, R75 ;  /* 0x0000002c332c7223 */ /* 0x000fe2000000004b */
[C---:B------:R-:W-:Y:S01]  /*4410*/  FFMA R41, R48.reuse, R41, R40 ;  /* 0x0000002930297223 */ /* 0x040fe20000000028 */
[C---:B------:R-:W-:Y:S02]  /*4420*/  FFMA R30, R49.reuse, R30, R29 ;  /* 0x0000001e311e7223 */ /* 0x040fe4000000001d */
[----:B------:R-:W-:Y:S01]  /*4430*/  FFMA R45, R48, R45, R44 ;  /* 0x0000002d302d7223 */ /* 0x000fe2000000002c */
[----:B------:R-:W-:-:S03]  /*4440*/  FFMA R42, R49, R42, R41 ;  /* 0x0000002a312a7223 */ /* 0x000fc60000000029 */
[----:B------:R-:W-:Y:S01]  /*4450*/  FFMA R46, R49, R46, R45 ;  /* 0x0000002e312e7223 */ /* 0x000fe2000000002d */
[C---:B0-----:R-:W-:Y:S01]  /*4460*/  FFMA R20, R58.reuse, R35, R37 ;  /* 0x000000233a147223 */ /* 0x041fe20000000025 */
[C---:B------:R-:W-:Y:S01]  /*4470*/  FFMA R18, R58.reuse, R23, R21 ;  /* 0x000000173a127223 */ /* 0x040fe20000000015 */
[----:B------:R-:W0:Y:S01]  /*4480*/  LDS.128 R32, [R60+0x4600] ;  /* 0x004600003c207984 */ /* 0x000e220000000c00 */
[C---:B------:R-:W-:Y:S01]  /*4490*/  FFMA R54, R58.reuse, R27, R26 ;  /* 0x0000001b3a367223 */ /* 0x040fe2000000001a */
[C---:B------:R-:W-:Y:S01]  /*44a0*/  FFMA R56, R58.reuse, R31, R30 ;  /* 0x0000001f3a387223 */ /* 0x040fe2000000001e */
[C---:B------:R-:W-:Y:S01]  /*44b0*/  FFMA R89, R58.reuse, R43, R42 ;  /* 0x0000002b3a597223 */ /* 0x040fe2000000002a */
[----:B------:R-:W1:Y:S01]  /*44c0*/  LDS.128 R36, [R60+0x4880] ;  /* 0x004880003c247984 */ /* 0x000e620000000c00 */
[----:B------:R-:W-:Y:S01]  /*44d0*/  FFMA R75, R58, R47, R46 ;  /* 0x0000002f3a4b7223 */ /* 0x000fe2000000002e */
[----:B0-----:R-:W-:-:S04]  /*44e0*/  FFMA R85, R51, R32, R85 ;  /* 0x0000002033557223 */ /* 0x001fc80000000055 */
[----:B------:R-:W-:Y:S01]  /*44f0*/  FFMA R22, R48, R33, R85 ;  /* 0x0000002130167223 */ /* 0x000fe20000000055 */
[----:B-1----:R-:W-:-:S03]  /*4500*/  FFMA R87, R51, R36, R87 ;  /* 0x0000002433577223 */ /* 0x002fc60000000057 */
[----:B------:R-:W-:Y:S01]  /*4510*/  FFMA R85, R49, R34, R22 ;  /* 0x0000002231557223 */ /* 0x000fe20000000016 */
[----:B------:R-:W-:-:S03]  /*4520*/  FFMA R22, R48, R37, R87 ;  /* 0x0000002530167223 */ /* 0x000fc60000000057 */
[----:B------:R-:W-:Y:S01]  /*4530*/  FFMA R85, R58, R35, R85 ;  /* 0x000000233a557223 */ /* 0x000fe20000000055 */
[----:B------:R-:W-:-:S04]  /*4540*/  FFMA R87, R49, R38, R22 ;  /* 0x0000002631577223 */ /* 0x000fc80000000016 */
[----:B------:R-:W-:Y:S01]  /*4550*/  FFMA R87, R58, R39, R87 ;  /* 0x000000273a577223 */ /* 0x000fe20000000057 */
[----:B------:R-:W-:Y:S01]  /*4560*/  MOV R58, R20 ;  /* 0x00000014003a7202 */ /* 0x000fe20000000f00 */
[----:B------:R-:W-:Y:S06]  /*4570*/  @P0 BRA `(.L_x_44) ;  /* 0xfffffffc00300947 */ /* 0x000fec000383ffff */
[----:B------:R-:W-:Y:S05]  /*4580*/  @P1 BRA `(.L_x_45) ;  /* 0xfffffff000941947 */ /* 0x000fea000383ffff */
[----:B------:R-:W-:-:S04]  /*4590*/  IADD3 R77, PT, PT, R77, 0x1, RZ ;  /* 0x000000014d4d7810 */ /* 0x000fc80007ffe0ff */
[----:B------:R-:W-:-:S13]  /*45a0*/  ISETP.NE.AND P0, PT, R77, 0x3, PT ;  /* 0x000000034d00780c */ /* 0x000fda0003f05270 */
[----:B------:R-:W-:Y:S05]  /*45b0*/  @P0 BRA `(.L_x_46) ;  /* 0xffffffbc00580947 */ /* 0x000fea000383ffff */
[----:B------:R-:W0:Y:S08]  /*45c0*/  LDC.64 R24, c[0x0][0x398] ;  /* 0x0000e600ff187b82 */ /* 0x000e300000000a00 */
[----:B------:R-:W1:Y:S01]  /*45d0*/  LDC.64 R22, c[0x0][0x390] ;  /* 0x0000e400ff167b82 */ /* 0x000e620000000a00 */
[----:B0-----:R-:W-:-:S06]  /*45e0*/  IMAD.WIDE.U32 R24, R12, 0x4, R24 ;  /* 0x000000040c187825 */ /* 0x001fcc00078e0018 */
[----:B------:R-:W2:Y:S01]  /*45f0*/  LDG.E.CONSTANT R24, desc[UR6][R24.64] ;  /* 0x0000000618187981 */ /* 0x000ea2000c1e9900 */
[----:B------:R-:W-:-:S04]  /*4600*/  IMAD R83, R83, 0x1400, R2 ;  /* 0x0000140053537824 */ /* 0x000fc800078e0202 */
[----:B-1----:R-:W-:-:S04]  /*4610*/  IMAD.WIDE.U32 R22, R83, 0x4, R22 ;  /* 0x0000000453167825 */ /* 0x002fc800078e0016 */
[--C-:B--2---:R-:W-:Y:S01]  /*4620*/  FADD R19, R19, R24.reuse ;  /* 0x0000001813137221 */ /* 0x104fe20000000000 */
[--C-:B------:R-:W-:Y:S01]  /*4630*/  FADD R15, R15, R24.reuse ;  /* 0x000000180f0f7221 */ /* 0x100fe20000000000 */
        /* <DEDUP_REMOVED lines=29> */
[----:B------:R-:W-:Y:S01]  /*4810*/  FADD R75, R75, R24 ;  /* 0x000000184b4b7221 */ /* 0x000fe20000000000 */
[----:B------:R-:W-:Y:S04]  /*4820*/  STG.E desc[UR6][R22.64], R19 ;  /* 0x0000001316007986 */ /* 0x000fe8000c101906 */
        /* <DEDUP_REMOVED lines=30> */
[----:B------:R-:W-:Y:S01]  /*4a10*/  STG.E desc[UR6][R22.64+0x4d80], R75 ;  /* 0x004d804b16007986 */ /* 0x000fe2000c101906 */
[----:B------:R-:W-:Y:S05]  /*4a20*/  EXIT ;  /* 0x000000000000794d */ /* 0x000fea0003800000 */
.L_x_47:
[----:B------:R-:W-:-:S00]  /*4a30*/  BRA `(.L_x_47) ;  /* 0xfffffffc00fc7947 */ /* 0x000fc0000383ffff */
[----:B------:R-:W-:-:S00]  /*4a40*/  NOP ;  /* 0x0000000000007918 */ /* 0x000fc00000000000 */
        /* <DEDUP_REMOVED lines=11> */
.L_x_48:


//--------------------- .nv.shared.my_kernel_kernel0 --------------------------
	.section	.nv.shared.my_kernel_kernel0,"aw",@nobits
	.sectionflags	@""
	.align	4
.nv.shared.my_kernel_kernel0:
	.zero		34304


//--------------------- .nv.shared.reserved.0     --------------------------
	.section	.nv.shared.reserved.0,"aw",@nobits
	.weak		__nv_reservedSMEM_offset_0_alias
	.size		__nv_reservedSMEM_offset_0_alias, 0, 64
	.other		__nv_reservedSMEM_offset_0_alias,@"STO_CUDA_RESERVED_SHARED STV_DEFAULT"
__nv_reservedSMEM_offset_0_alias:
	.zero		0
	.zero		64


//--------------------- .nv.constant0.my_kernel_kernel0 --------------------------
	.section	.nv.constant0.my_kernel_kernel0,"a",@progbits
	.sectionflags	@""
	.align	4
.nv.constant0.my_kernel_kernel0:
	.zero		928


//--------------------- SYMBOLS --------------------------

	.type		.nv.reservedSmem.offset0,@object
	.size		.nv.reservedSmem.offset0,0x4
	.type		.nv.reservedSmem.cap,@object
	.size		.nv.reservedSmem.cap,0x4
